	.target	sm_100a

	.elftype	@"ET_EXEC"


//--------------------- .note.nv.tkinfo           --------------------------
	.section	.note.nv.tkinfo,"",@"SHT_NOTE"
	.sectionflags	@"SHF_NOTE_NV_TKINFO"
	.tkinfo
        /*0018*/ 	.word	0x00000002
        /*0030*/ 	.string	""
        /*0030*/ 	.string	"ptxas"
        /*0030*/ 	.string	"Cuda compilation tools, release 13.0, V13.0.88"
        /*0030*/ 	.string	"Build cuda_13.0.r13.0/compiler.36424714_0"
        /*0030*/ 	.string	"-arch sm_100a -m 64 "



//--------------------- .note.nv.cuinfo           --------------------------
	.section	.note.nv.cuinfo,"",@"SHT_NOTE"
	.sectionflags	@"SHF_NOTE_NV_CUINFO"
        /*0018*/ 	.short	0x0002
        /*001a*/ 	.short	0x0064
        /*001c*/ 	.short	0x0082
	.zero		2


//--------------------- .nv.info                  --------------------------
	.section	.nv.info,"",@"SHT_CUDA_INFO"
	.align	4


	//----- nvinfo : EIATTR_REGCOUNT
	.align		4
        /*0000*/ 	.byte	0x04, 0x2f
        /*0002*/ 	.short	(.L_12 - .L_11)
	.align		4
.L_11:
        /*0004*/ 	.word	index@(_ZN7cutlass13device_kernelIN5flash11enable_sm90INS1_16FlashAttnFwdSm90INS1_25CollectiveMainloopFwdSm90ILi2EN4cute5tupleIJNS5_1CILi1EEES8_S8_EEENS6_IJNS7_ILi128EEESA_NS7_ILi256EEEEEELi256ENS_12float_e4m3_tEfNS_4arch4Sm90ELb1ELb0ELb0ELb1ELb1ELb1ELb0ELb1ELb0ELb1ELb1ELb0EEENS1_21CollectiveEpilogueFwdINS6_IJSA_SB_SA_EEES9_NS_10bfloat16_tESF_Li256ELb1ELb1ELb1ELb1EEENS1_36VarlenDynamicPersistentTileSchedulerILi128ELi128ELi256ELi128ELb1ELb1ELb1ELb1ELb1ELb1EEEEEEEEEvNT_6ParamsE)
        /*0008*/ 	.word	0x00000004


	//----- nvinfo : EIATTR_FRAME_SIZE
	.align		4
.L_12:
        /*000c*/ 	.byte	0x04, 0x11
        /*000e*/ 	.short	(.L_14 - .L_13)
	.align		4
.L_13:
        /*0010*/ 	.word	index@(_ZN7cutlass13device_kernelIN5flash11enable_sm90INS1_16FlashAttnFwdSm90INS1_25CollectiveMainloopFwdSm90ILi2EN4cute5tupleIJNS5_1CILi1EEES8_S8_EEENS6_IJNS7_ILi128EEESA_NS7_ILi256EEEEEELi256ENS_12float_e4m3_tEfNS_4arch4Sm90ELb1ELb0ELb0ELb1ELb1ELb1ELb0ELb1ELb0ELb1ELb1ELb0EEENS1_21CollectiveEpilogueFwdINS6_IJSA_SB_SA_EEES9_NS_10bfloat16_tESF_Li256ELb1ELb1ELb1ELb1EEENS1_36VarlenDynamicPersistentTileSchedulerILi128ELi128ELi256ELi128ELb1ELb1ELb1ELb1ELb1ELb1EEEEEEEEEvNT_6ParamsE)
        /*0014*/ 	.word	0x00000000


	//----- nvinfo : EIATTR_REGCOUNT
	.align		4
.L_14:
        /*0018*/ 	.byte	0x04, 0x2f
        /*001a*/ 	.short	(.L_16 - .L_15)
	.align		4
.L_15:
        /*001c*/ 	.word	index@(_ZN7cutlass13device_kernelIN5flash11enable_sm90INS1_16FlashAttnFwdSm90INS1_25CollectiveMainloopFwdSm90ILi2EN4cute5tupleIJNS5_1CILi1EEES8_S8_EEENS6_IJNS7_ILi128EEESA_NS7_ILi256EEEEEELi256ENS_12float_e4m3_tEfNS_4arch4Sm90ELb1ELb0ELb0ELb1ELb1ELb0ELb0ELb1ELb0ELb1ELb1ELb0EEENS1_21CollectiveEpilogueFwdINS6_IJSA_SB_SA_EEES9_NS_10bfloat16_tESF_Li256ELb1ELb1ELb1ELb1EEENS1_36VarlenDynamicPersistentTileSchedulerILi128ELi128ELi256ELi128ELb1ELb1ELb1ELb1ELb1ELb1EEEEEEEEEvNT_6ParamsE)
        /*0020*/ 	.word	0x00000004


	//----- nvinfo : EIATTR_FRAME_SIZE
	.align		4
.L_16:
        /*0024*/ 	.byte	0x04, 0x11
        /*0026*/ 	.short	(.L_18 - .L_17)
	.align		4
.L_17:
        /*0028*/ 	.word	index@(_ZN7cutlass13device_kernelIN5flash11enable_sm90INS1_16FlashAttnFwdSm90INS1_25CollectiveMainloopFwdSm90ILi2EN4cute5tupleIJNS5_1CILi1EEES8_S8_EEENS6_IJNS7_ILi128EEESA_NS7_ILi256EEEEEELi256ENS_12float_e4m3_tEfNS_4arch4Sm90ELb1ELb0ELb0ELb1ELb1ELb0ELb0ELb1ELb0ELb1ELb1ELb0EEENS1_21CollectiveEpilogueFwdINS6_IJSA_SB_SA_EEES9_NS_10bfloat16_tESF_Li256ELb1ELb1ELb1ELb1EEENS1_36VarlenDynamicPersistentTileSchedulerILi128ELi128ELi256ELi128ELb1ELb1ELb1ELb1ELb1ELb1EEEEEEEEEvNT_6ParamsE)
        /*002c*/ 	.word	0x00000000


	//----- nvinfo : EIATTR_REGCOUNT
	.align		4
.L_18:
        /*0030*/ 	.byte	0x04, 0x2f
        /*0032*/ 	.short	(.L_20 - .L_19)
	.align		4
.L_19:
        /*0034*/ 	.word	index@(_ZN7cutlass13device_kernelIN5flash11enable_sm90INS1_16FlashAttnFwdSm90INS1_25CollectiveMainloopFwdSm90ILi2EN4cute5tupleIJNS5_1CILi1EEES8_S8_EEENS6_IJNS7_ILi128EEESA_NS7_ILi256EEEEEELi256ENS_12float_e4m3_tEfNS_4arch4Sm90ELb1ELb0ELb0ELb0ELb1ELb0ELb0ELb1ELb0ELb1ELb1ELb0EEENS1_21CollectiveEpilogueFwdINS6_IJSA_SB_SA_EEES9_NS_10bfloat16_tESF_Li256ELb0ELb1ELb1ELb1EEENS1_19SingleTileSchedulerILb0ELb1ELb1ELi128EEEEEEEEEvNT_6ParamsE)
        /*0038*/ 	.word	0x00000004


	//----- nvinfo : EIATTR_FRAME_SIZE
	.align		4
.L_20:
        /*003c*/ 	.byte	0x04, 0x11
        /*003e*/ 	.short	(.L_22 - .L_21)
	.align		4
.L_21:
        /*0040*/ 	.word	index@(_ZN7cutlass13device_kernelIN5flash11enable_sm90INS1_16FlashAttnFwdSm90INS1_25CollectiveMainloopFwdSm90ILi2EN4cute5tupleIJNS5_1CILi1EEES8_S8_EEENS6_IJNS7_ILi128EEESA_NS7_ILi256EEEEEELi256ENS_12float_e4m3_tEfNS_4arch4Sm90ELb1ELb0ELb0ELb0ELb1ELb0ELb0ELb1ELb0ELb1ELb1ELb0EEENS1_21CollectiveEpilogueFwdINS6_IJSA_SB_SA_EEES9_NS_10bfloat16_tESF_Li256ELb0ELb1ELb1ELb1EEENS1_19SingleTileSchedulerILb0ELb1ELb1ELi128EEEEEEEEEvNT_6ParamsE)
        /*0044*/ 	.word	0x00000000


	//----- nvinfo : EIATTR_REGCOUNT
	.align		4
.L_22:
        /*0048*/ 	.byte	0x04, 0x2f
        /*004a*/ 	.short	(.L_24 - .L_23)
	.align		4
.L_23:
        /*004c*/ 	.word	index@(_ZN7cutlass13device_kernelIN5flash11enable_sm90INS1_16FlashAttnFwdSm90INS1_25CollectiveMainloopFwdSm90ILi2EN4cute5tupleIJNS5_1CILi1EEES8_S8_EEENS6_IJNS7_ILi128EEENS7_ILi64EEENS7_ILi256EEEEEELi256ENS_12float_e4m3_tEfNS_4arch4Sm90ELb0ELb1ELb0ELb1ELb1ELb1ELb0ELb1ELb0ELb1ELb1ELb0EEENS1_21CollectiveEpilogueFwdINS6_IJSA_SC_SB_EEES9_NS_10bfloat16_tESG_Li256ELb1ELb1ELb1ELb1EEENS1_36VarlenDynamicPersistentTileSchedulerILi128ELi64ELi256ELi128ELb1ELb1ELb1ELb1ELb0ELb1EEEEEEEEEvNT_6ParamsE)
        /*0050*/ 	.word	0x00000004


	//----- nvinfo : EIATTR_FRAME_SIZE
	.align		4
.L_24:
        /*0054*/ 	.byte	0x04, 0x11
        /*0056*/ 	.short	(.L_26 - .L_25)
	.align		4
.L_25:
        /*0058*/ 	.word	index@(_ZN7cutlass13device_kernelIN5flash11enable_sm90INS1_16FlashAttnFwdSm90INS1_25CollectiveMainloopFwdSm90ILi2EN4cute5tupleIJNS5_1CILi1EEES8_S8_EEENS6_IJNS7_ILi128EEENS7_ILi64EEENS7_ILi256EEEEEELi256ENS_12float_e4m3_tEfNS_4arch4Sm90ELb0ELb1ELb0ELb1ELb1ELb1ELb0ELb1ELb0ELb1ELb1ELb0EEENS1_21CollectiveEpilogueFwdINS6_IJSA_SC_SB_EEES9_NS_10bfloat16_tESG_Li256ELb1ELb1ELb1ELb1EEENS1_36VarlenDynamicPersistentTileSchedulerILi128ELi64ELi256ELi128ELb1ELb1ELb1ELb1ELb0ELb1EEEEEEEEEvNT_6ParamsE)
        /*005c*/ 	.word	0x00000000


	//----- nvinfo : EIATTR_REGCOUNT
	.align		4
.L_26:
        /*0060*/ 	.byte	0x04, 0x2f
        /*0062*/ 	.short	(.L_28 - .L_27)
	.align		4
.L_27:
        /*0064*/ 	.word	index@(_ZN7cutlass13device_kernelIN5flash11enable_sm90INS1_16FlashAttnFwdSm90INS1_25CollectiveMainloopFwdSm90ILi2EN4cute5tupleIJNS5_1CILi1EEES8_S8_EEENS6_IJNS7_ILi128EEENS7_ILi64EEENS7_ILi256EEEEEELi256ENS_12float_e4m3_tEfNS_4arch4Sm90ELb0ELb1ELb0ELb1ELb1ELb0ELb0ELb1ELb0ELb1ELb1ELb0EEENS1_21CollectiveEpilogueFwdINS6_IJSA_SC_SB_EEES9_NS_10bfloat16_tESG_Li256ELb1ELb1ELb1ELb1EEENS1_36VarlenDynamicPersistentTileSchedulerILi128ELi64ELi256ELi128ELb1ELb1ELb1ELb1ELb0ELb1EEEEEEEEEvNT_6ParamsE)
        /*0068*/ 	.word	0x00000004


	//----- nvinfo : EIATTR_FRAME_SIZE
	.align		4
.L_28:
        /*006c*/ 	.byte	0x04, 0x11
        /*006e*/ 	.short	(.L_30 - .L_29)
	.align		4
.L_29:
        /*0070*/ 	.word	index@(_ZN7cutlass13device_kernelIN5flash11enable_sm90INS1_16FlashAttnFwdSm90INS1_25CollectiveMainloopFwdSm90ILi2EN4cute5tupleIJNS5_1CILi1EEES8_S8_EEENS6_IJNS7_ILi128EEENS7_ILi64EEENS7_ILi256EEEEEELi256ENS_12float_e4m3_tEfNS_4arch4Sm90ELb0ELb1ELb0ELb1ELb1ELb0ELb0ELb1ELb0ELb1ELb1ELb0EEENS1_21CollectiveEpilogueFwdINS6_IJSA_SC_SB_EEES9_NS_10bfloat16_tESG_Li256ELb1ELb1ELb1ELb1EEENS1_36VarlenDynamicPersistentTileSchedulerILi128ELi64ELi256ELi128ELb1ELb1ELb1ELb1ELb0ELb1EEEEEEEEEvNT_6ParamsE)
        /*0074*/ 	.word	0x00000000


	//----- nvinfo : EIATTR_REGCOUNT
	.align		4
.L_30:
        /*0078*/ 	.byte	0x04, 0x2f
        /*007a*/ 	.short	(.L_32 - .L_31)
	.align		4
.L_31:
        /*007c*/ 	.word	index@(_ZN7cutlass13device_kernelIN5flash11enable_sm90INS1_16FlashAttnFwdSm90INS1_25CollectiveMainloopFwdSm90ILi2EN4cute5tupleIJNS5_1CILi1EEES8_S8_EEENS6_IJNS7_ILi128EEENS7_ILi64EEENS7_ILi256EEEEEELi256ENS_12float_e4m3_tEfNS_4arch4Sm90ELb0ELb1ELb0ELb0ELb1ELb0ELb0ELb1ELb0ELb1ELb1ELb0EEENS1_21CollectiveEpilogueFwdINS6_IJSA_SC_SB_EEES9_NS_10bfloat16_tESG_Li256ELb0ELb1ELb1ELb1EEENS1_19SingleTileSchedulerILb0ELb1ELb1ELi128EEEEEEEEEvNT_6ParamsE)
        /*0080*/ 	.word	0x00000004


	//----- nvinfo : EIATTR_FRAME_SIZE
	.align		4
.L_32:
        /*0084*/ 	.byte	0x04, 0x11
        /*0086*/ 	.short	(.L_34 - .L_33)
	.align		4
.L_33:
        /*0088*/ 	.word	index@(_ZN7cutlass13device_kernelIN5flash11enable_sm90INS1_16FlashAttnFwdSm90INS1_25CollectiveMainloopFwdSm90ILi2EN4cute5tupleIJNS5_1CILi1EEES8_S8_EEENS6_IJNS7_ILi128EEENS7_ILi64EEENS7_ILi256EEEEEELi256ENS_12float_e4m3_tEfNS_4arch4Sm90ELb0ELb1ELb0ELb0ELb1ELb0ELb0ELb1ELb0ELb1ELb1ELb0EEENS1_21CollectiveEpilogueFwdINS6_IJSA_SC_SB_EEES9_NS_10bfloat16_tESG_Li256ELb0ELb1ELb1ELb1EEENS1_19SingleTileSchedulerILb0ELb1ELb1ELi128EEEEEEEEEvNT_6ParamsE)
        /*008c*/ 	.word	0x00000000


	//----- nvinfo : EIATTR_REGCOUNT
	.align		4
.L_34:
        /*0090*/ 	.byte	0x04, 0x2f
        /*0092*/ 	.short	(.L_36 - .L_35)
	.align		4
.L_35:
        /*0094*/ 	.word	index@(_ZN7cutlass13device_kernelIN5flash11enable_sm90INS1_16FlashAttnFwdSm90INS1_25CollectiveMainloopFwdSm90ILi2EN4cute5tupleIJNS5_1CILi1EEES8_S8_EEENS6_IJNS7_ILi128EEESA_NS7_ILi256EEEEEELi256ENS_12float_e4m3_tEfNS_4arch4Sm90ELb0ELb0ELb0ELb1ELb1ELb1ELb0ELb1ELb0ELb1ELb1ELb0EEENS1_21CollectiveEpilogueFwdINS6_IJSA_SB_SA_EEES9_NS_10bfloat16_tESF_Li256ELb1ELb1ELb1ELb1EEENS1_36VarlenDynamicPersistentTileSchedulerILi128ELi128ELi256ELi128ELb1ELb1ELb1ELb0ELb1ELb1EEEEEEEEEvNT_6ParamsE)
        /*0098*/ 	.word	0x00000004


	//----- nvinfo : EIATTR_FRAME_SIZE
	.align		4
.L_36:
        /*009c*/ 	.byte	0x04, 0x11
        /*009e*/ 	.short	(.L_38 - .L_37)
	.align		4
.L_37:
        /*00a0*/ 	.word	index@(_ZN7cutlass13device_kernelIN5flash11enable_sm90INS1_16FlashAttnFwdSm90INS1_25CollectiveMainloopFwdSm90ILi2EN4cute5tupleIJNS5_1CILi1EEES8_S8_EEENS6_IJNS7_ILi128EEESA_NS7_ILi256EEEEEELi256ENS_12float_e4m3_tEfNS_4arch4Sm90ELb0ELb0ELb0ELb1ELb1ELb1ELb0ELb1ELb0ELb1ELb1ELb0EEENS1_21CollectiveEpilogueFwdINS6_IJSA_SB_SA_EEES9_NS_10bfloat16_tESF_Li256ELb1ELb1ELb1ELb1EEENS1_36VarlenDynamicPersistentTileSchedulerILi128ELi128ELi256ELi128ELb1ELb1ELb1ELb0ELb1ELb1EEEEEEEEEvNT_6ParamsE)
        /*00a4*/ 	.word	0x00000000


	//----- nvinfo : EIATTR_REGCOUNT
	.align		4
.L_38:
        /*00a8*/ 	.byte	0x04, 0x2f
        /*00aa*/ 	.short	(.L_40 - .L_39)
	.align		4
.L_39:
        /*00ac*/ 	.word	index@(_ZN7cutlass13device_kernelIN5flash11enable_sm90INS1_16FlashAttnFwdSm90INS1_25CollectiveMainloopFwdSm90ILi2EN4cute5tupleIJNS5_1CILi1EEES8_S8_EEENS6_IJNS7_ILi128EEESA_NS7_ILi256EEEEEELi256ENS_12float_e4m3_tEfNS_4arch4Sm90ELb0ELb0ELb0ELb1ELb1ELb0ELb0ELb1ELb0ELb1ELb1ELb0EEENS1_21CollectiveEpilogueFwdINS6_IJSA_SB_SA_EEES9_NS_10bfloat16_tESF_Li256ELb1ELb1ELb1ELb1EEENS1_36VarlenDynamicPersistentTileSchedulerILi128ELi128ELi256ELi128ELb1ELb1ELb1ELb0ELb1ELb1EEEEEEEEEvNT_6ParamsE)
        /*00b0*/ 	.word	0x00000004


	//----- nvinfo : EIATTR_FRAME_SIZE
	.align		4
.L_40:
        /*00b4*/ 	.byte	0x04, 0x11
        /*00b6*/ 	.short	(.L_42 - .L_41)
	.align		4
.L_41:
        /*00b8*/ 	.word	index@(_ZN7cutlass13device_kernelIN5flash11enable_sm90INS1_16FlashAttnFwdSm90INS1_25CollectiveMainloopFwdSm90ILi2EN4cute5tupleIJNS5_1CILi1EEES8_S8_EEENS6_IJNS7_ILi128EEESA_NS7_ILi256EEEEEELi256ENS_12float_e4m3_tEfNS_4arch4Sm90ELb0ELb0ELb0ELb1ELb1ELb0ELb0ELb1ELb0ELb1ELb1ELb0EEENS1_21CollectiveEpilogueFwdINS6_IJSA_SB_SA_EEES9_NS_10bfloat16_tESF_Li256ELb1ELb1ELb1ELb1EEENS1_36VarlenDynamicPersistentTileSchedulerILi128ELi128ELi256ELi128ELb1ELb1ELb1ELb0ELb1ELb1EEEEEEEEEvNT_6ParamsE)
        /*00bc*/ 	.word	0x00000000


	//----- nvinfo : EIATTR_REGCOUNT
	.align		4
.L_42:
        /*00c0*/ 	.byte	0x04, 0x2f
        /*00c2*/ 	.short	(.L_44 - .L_43)
	.align		4
.L_43:
        /*00c4*/ 	.word	index@(_ZN7cutlass13device_kernelIN5flash11enable_sm90INS1_16FlashAttnFwdSm90INS1_25CollectiveMainloopFwdSm90ILi2EN4cute5tupleIJNS5_1CILi1EEES8_S8_EEENS6_IJNS7_ILi128EEESA_NS7_ILi256EEEEEELi256ENS_12float_e4m3_tEfNS_4arch4Sm90ELb0ELb0ELb0ELb0ELb1ELb0ELb0ELb1ELb0ELb1ELb1ELb0EEENS1_21CollectiveEpilogueFwdINS6_IJSA_SB_SA_EEES9_NS_10bfloat16_tESF_Li256ELb0ELb1ELb1ELb1EEENS1_19SingleTileSchedulerILb0ELb1ELb1ELi128EEEEEEEEEvNT_6ParamsE)
        /*00c8*/ 	.word	0x00000004


	//----- nvinfo : EIATTR_FRAME_SIZE
	.align		4
.L_44:
        /*00cc*/ 	.byte	0x04, 0x11
        /*00ce*/ 	.short	(.L_46 - .L_45)
	.align		4
.L_45:
        /*00d0*/ 	.word	index@(_ZN7cutlass13device_kernelIN5flash11enable_sm90INS1_16FlashAttnFwdSm90INS1_25CollectiveMainloopFwdSm90ILi2EN4cute5tupleIJNS5_1CILi1EEES8_S8_EEENS6_IJNS7_ILi128EEESA_NS7_ILi256EEEEEELi256ENS_12float_e4m3_tEfNS_4arch4Sm90ELb0ELb0ELb0ELb0ELb1ELb0ELb0ELb1ELb0ELb1ELb1ELb0EEENS1_21CollectiveEpilogueFwdINS6_IJSA_SB_SA_EEES9_NS_10bfloat16_tESF_Li256ELb0ELb1ELb1ELb1EEENS1_19SingleTileSchedulerILb0ELb1ELb1ELi128EEEEEEEEEvNT_6ParamsE)
        /*00d4*/ 	.word	0x00000000


	//----- nvinfo : EIATTR_MIN_STACK_SIZE
	.align		4
.L_46:
        /*00d8*/ 	.byte	0x04, 0x12
        /*00da*/ 	.short	(.L_48 - .L_47)
	.align		4
.L_47:
        /*00dc*/ 	.word	index@(_ZN7cutlass13device_kernelIN5flash11enable_sm90INS1_16FlashAttnFwdSm90INS1_25CollectiveMainloopFwdSm90ILi2EN4cute5tupleIJNS5_1CILi1EEES8_S8_EEENS6_IJNS7_ILi128EEESA_NS7_ILi256EEEEEELi256ENS_12float_e4m3_tEfNS_4arch4Sm90ELb0ELb0ELb0ELb0ELb1ELb0ELb0ELb1ELb0ELb1ELb1ELb0EEENS1_21CollectiveEpilogueFwdINS6_IJSA_SB_SA_EEES9_NS_10bfloat16_tESF_Li256ELb0ELb1ELb1ELb1EEENS1_19SingleTileSchedulerILb0ELb1ELb1ELi128EEEEEEEEEvNT_6ParamsE)
        /*00e0*/ 	.word	0x00000000


	//----- nvinfo : EIATTR_MIN_STACK_SIZE
	.align		4
.L_48:
        /*00e4*/ 	.byte	0x04, 0x12
        /*00e6*/ 	.short	(.L_50 - .L_49)
	.align		4
.L_49:
        /*00e8*/ 	.word	index@(_ZN7cutlass13device_kernelIN5flash11enable_sm90INS1_16FlashAttnFwdSm90INS1_25CollectiveMainloopFwdSm90ILi2EN4cute5tupleIJNS5_1CILi1EEES8_S8_EEENS6_IJNS7_ILi128EEESA_NS7_ILi256EEEEEELi256ENS_12float_e4m3_tEfNS_4arch4Sm90ELb0ELb0ELb0ELb1ELb1ELb0ELb0ELb1ELb0ELb1ELb1ELb0EEENS1_21CollectiveEpilogueFwdINS6_IJSA_SB_SA_EEES9_NS_10bfloat16_tESF_Li256ELb1ELb1ELb1ELb1EEENS1_36VarlenDynamicPersistentTileSchedulerILi128ELi128ELi256ELi128ELb1ELb1ELb1ELb0ELb1ELb1EEEEEEEEEvNT_6ParamsE)
        /*00ec*/ 	.word	0x00000000


	//----- nvinfo : EIATTR_MIN_STACK_SIZE
	.align		4
.L_50:
        /*00f0*/ 	.byte	0x04, 0x12
        /*00f2*/ 	.short	(.L_52 - .L_51)
	.align		4
.L_51:
        /*00f4*/ 	.word	index@(_ZN7cutlass13device_kernelIN5flash11enable_sm90INS1_16FlashAttnFwdSm90INS1_25CollectiveMainloopFwdSm90ILi2EN4cute5tupleIJNS5_1CILi1EEES8_S8_EEENS6_IJNS7_ILi128EEESA_NS7_ILi256EEEEEELi256ENS_12float_e4m3_tEfNS_4arch4Sm90ELb0ELb0ELb0ELb1ELb1ELb1ELb0ELb1ELb0ELb1ELb1ELb0EEENS1_21CollectiveEpilogueFwdINS6_IJSA_SB_SA_EEES9_NS_10bfloat16_tESF_Li256ELb1ELb1ELb1ELb1EEENS1_36VarlenDynamicPersistentTileSchedulerILi128ELi128ELi256ELi128ELb1ELb1ELb1ELb0ELb1ELb1EEEEEEEEEvNT_6ParamsE)
        /*00f8*/ 	.word	0x00000000


	//----- nvinfo : EIATTR_MIN_STACK_SIZE
	.align		4
.L_52:
        /*00fc*/ 	.byte	0x04, 0x12
        /*00fe*/ 	.short	(.L_54 - .L_53)
	.align		4
.L_53:
        /*0100*/ 	.word	index@(_ZN7cutlass13device_kernelIN5flash11enable_sm90INS1_16FlashAttnFwdSm90INS1_25CollectiveMainloopFwdSm90ILi2EN4cute5tupleIJNS5_1CILi1EEES8_S8_EEENS6_IJNS7_ILi128EEENS7_ILi64EEENS7_ILi256EEEEEELi256ENS_12float_e4m3_tEfNS_4arch4Sm90ELb0ELb1ELb0ELb0ELb1ELb0ELb0ELb1ELb0ELb1ELb1ELb0EEENS1_21CollectiveEpilogueFwdINS6_IJSA_SC_SB_EEES9_NS_10bfloat16_tESG_Li256ELb0ELb1ELb1ELb1EEENS1_19SingleTileSchedulerILb0ELb1ELb1ELi128EEEEEEEEEvNT_6ParamsE)
        /*0104*/ 	.word	0x00000000


	//----- nvinfo : EIATTR_MIN_STACK_SIZE
	.align		4
.L_54:
        /*0108*/ 	.byte	0x04, 0x12
        /*010a*/ 	.short	(.L_56 - .L_55)
	.align		4
.L_55:
        /*010c*/ 	.word	index@(_ZN7cutlass13device_kernelIN5flash11enable_sm90INS1_16FlashAttnFwdSm90INS1_25CollectiveMainloopFwdSm90ILi2EN4cute5tupleIJNS5_1CILi1EEES8_S8_EEENS6_IJNS7_ILi128EEENS7_ILi64EEENS7_ILi256EEEEEELi256ENS_12float_e4m3_tEfNS_4arch4Sm90ELb0ELb1ELb0ELb1ELb1ELb0ELb0ELb1ELb0ELb1ELb1ELb0EEENS1_21CollectiveEpilogueFwdINS6_IJSA_SC_SB_EEES9_NS_10bfloat16_tESG_Li256ELb1ELb1ELb1ELb1EEENS1_36VarlenDynamicPersistentTileSchedulerILi128ELi64ELi256ELi128ELb1ELb1ELb1ELb1ELb0ELb1EEEEEEEEEvNT_6ParamsE)
        /*0110*/ 	.word	0x00000000


	//----- nvinfo : EIATTR_MIN_STACK_SIZE
	.align		4
.L_56:
        /*0114*/ 	.byte	0x04, 0x12
        /*0116*/ 	.short	(.L_58 - .L_57)
	.align		4
.L_57:
        /*0118*/ 	.word	index@(_ZN7cutlass13device_kernelIN5flash11enable_sm90INS1_16FlashAttnFwdSm90INS1_25CollectiveMainloopFwdSm90ILi2EN4cute5tupleIJNS5_1CILi1EEES8_S8_EEENS6_IJNS7_ILi128EEENS7_ILi64EEENS7_ILi256EEEEEELi256ENS_12float_e4m3_tEfNS_4arch4Sm90ELb0ELb1ELb0ELb1ELb1ELb1ELb0ELb1ELb0ELb1ELb1ELb0EEENS1_21CollectiveEpilogueFwdINS6_IJSA_SC_SB_EEES9_NS_10bfloat16_tESG_Li256ELb1ELb1ELb1ELb1EEENS1_36VarlenDynamicPersistentTileSchedulerILi128ELi64ELi256ELi128ELb1ELb1ELb1ELb1ELb0ELb1EEEEEEEEEvNT_6ParamsE)
        /*011c*/ 	.word	0x00000000


	//----- nvinfo : EIATTR_MIN_STACK_SIZE
	.align		4
.L_58:
        /*0120*/ 	.byte	0x04, 0x12
        /*0122*/ 	.short	(.L_60 - .L_59)
	.align		4
.L_59:
        /*0124*/ 	.word	index@(_ZN7cutlass13device_kernelIN5flash11enable_sm90INS1_16FlashAttnFwdSm90INS1_25CollectiveMainloopFwdSm90ILi2EN4cute5tupleIJNS5_1CILi1EEES8_S8_EEENS6_IJNS7_ILi128EEESA_NS7_ILi256EEEEEELi256ENS_12float_e4m3_tEfNS_4arch4Sm90ELb1ELb0ELb0ELb0ELb1ELb0ELb0ELb1ELb0ELb1ELb1ELb0EEENS1_21CollectiveEpilogueFwdINS6_IJSA_SB_SA_EEES9_NS_10bfloat16_tESF_Li256ELb0ELb1ELb1ELb1EEENS1_19SingleTileSchedulerILb0ELb1ELb1ELi128EEEEEEEEEvNT_6ParamsE)
        /*0128*/ 	.word	0x00000000


	//----- nvinfo : EIATTR_MIN_STACK_SIZE
	.align		4
.L_60:
        /*012c*/ 	.byte	0x04, 0x12
        /*012e*/ 	.short	(.L_62 - .L_61)
	.align		4
.L_61:
        /*0130*/ 	.word	index@(_ZN7cutlass13device_kernelIN5flash11enable_sm90INS1_16FlashAttnFwdSm90INS1_25CollectiveMainloopFwdSm90ILi2EN4cute5tupleIJNS5_1CILi1EEES8_S8_EEENS6_IJNS7_ILi128EEESA_NS7_ILi256EEEEEELi256ENS_12float_e4m3_tEfNS_4arch4Sm90ELb1ELb0ELb0ELb1ELb1ELb0ELb0ELb1ELb0ELb1ELb1ELb0EEENS1_21CollectiveEpilogueFwdINS6_IJSA_SB_SA_EEES9_NS_10bfloat16_tESF_Li256ELb1ELb1ELb1ELb1EEENS1_36VarlenDynamicPersistentTileSchedulerILi128ELi128ELi256ELi128ELb1ELb1ELb1ELb1ELb1ELb1EEEEEEEEEvNT_6ParamsE)
        /*0134*/ 	.word	0x00000000


	//----- nvinfo : EIATTR_MIN_STACK_SIZE
	.align		4
.L_62:
        /*0138*/ 	.byte	0x04, 0x12
        /*013a*/ 	.short	(.L_64 - .L_63)
	.align		4
.L_63:
        /*013c*/ 	.word	index@(_ZN7cutlass13device_kernelIN5flash11enable_sm90INS1_16FlashAttnFwdSm90INS1_25CollectiveMainloopFwdSm90ILi2EN4cute5tupleIJNS5_1CILi1EEES8_S8_EEENS6_IJNS7_ILi128EEESA_NS7_ILi256EEEEEELi256ENS_12float_e4m3_tEfNS_4arch4Sm90ELb1ELb0ELb0ELb1ELb1ELb1ELb0ELb1ELb0ELb1ELb1ELb0EEENS1_21CollectiveEpilogueFwdINS6_IJSA_SB_SA_EEES9_NS_10bfloat16_tESF_Li256ELb1ELb1ELb1ELb1EEENS1_36VarlenDynamicPersistentTileSchedulerILi128ELi128ELi256ELi128ELb1ELb1ELb1ELb1ELb1ELb1EEEEEEEEEvNT_6ParamsE)
        /*0140*/ 	.word	0x00000000
.L_64:


//--------------------- .nv.compat                --------------------------
	.section	.nv.compat,"",@"SHT_CUDA_COMPAT_INFO"
	.align	4
        /*0000*/ 	.byte	0x02, 0x09, 0x01, 0x00, 0x02, 0x02, 0x01, 0x00, 0x02, 0x05, 0x05, 0x00, 0x03, 0x07, 0x01, 0x01
        /*0010*/ 	.byte	0x02, 0x03, 0x00, 0x00, 0x02, 0x06, 0x01, 0x00, 0x04, 0x0b, 0x08, 0x00, 0x09, 0x00, 0x00, 0x00
        /*0020*/ 	.byte	0x00, 0x00, 0x00, 0x00


//--------------------- .nv.info._ZN7cutlass13device_kernelIN5flash11enable_sm90INS1_16FlashAttnFwdSm90INS1_25CollectiveMainloopFwdSm90ILi2EN4cute5tupleIJNS5_1CILi1EEES8_S8_EEENS6_IJNS7_ILi128EEESA_NS7_ILi256EEEEEELi256ENS_12float_e4m3_tEfNS_4arch4Sm90ELb0ELb0ELb0ELb0ELb1ELb0ELb0ELb1ELb0ELb1ELb1ELb0EEENS1_21CollectiveEpilogueFwdINS6_IJSA_SB_SA_EEES9_NS_10bfloat16_tESF_Li256ELb0ELb1ELb1ELb1EEENS1_19SingleTileSchedulerILb0ELb1ELb1ELi128EEEEEEEEEvNT_6ParamsE --------------------------
	.section	.nv.info._ZN7cutlass13device_kernelIN5flash11enable_sm90INS1_16FlashAttnFwdSm90INS1_25CollectiveMainloopFwdSm90ILi2EN4cute5tupleIJNS5_1CILi1EEES8_S8_EEENS6_IJNS7_ILi128EEESA_NS7_ILi256EEEEEELi256ENS_12float_e4m3_tEfNS_4arch4Sm90ELb0ELb0ELb0ELb0ELb1ELb0ELb0ELb1ELb0ELb1ELb1ELb0EEENS1_21CollectiveEpilogueFwdINS6_IJSA_SB_SA_EEES9_NS_10bfloat16_tESF_Li256ELb0ELb1ELb1ELb1EEENS1_19SingleTileSchedulerILb0ELb1ELb1ELi128EEEEEEEEEvNT_6ParamsE,"",@"SHT_CUDA_INFO"
	.sectionflags	@""
	.align	4


	//----- nvinfo : EIATTR_CUDA_API_VERSION
	.align		4
        /*0000*/ 	.byte	0x04, 0x37
        /*0002*/ 	.short	(.L_66 - .L_65)
.L_65:
        /*0004*/ 	.word	0x00000082


	//----- nvinfo : EIATTR_KPARAM_INFO
	.align		4
.L_66:
        /*0008*/ 	.byte	0x04, 0x17
        /*000a*/ 	.short	(.L_68 - .L_67)
.L_67:
        /*000c*/ 	.word	0x00000000
        /*0010*/ 	.short	0x0000
        /*0012*/ 	.short	0x0000
        /*0014*/ 	.byte	0x00, 0xf0, 0x01, 0x28


	//----- nvinfo : EIATTR_SPARSE_MMA_MASK
	.align		4
.L_68:
        /*0018*/ 	.byte	0x03, 0x50
        /*001a*/ 	.short	0x0000


	//----- nvinfo : EIATTR_MAXREG_COUNT
	.align		4
        /*001c*/ 	.byte	0x03, 0x1b
        /*001e*/ 	.short	0x00a8


	//----- nvinfo : EIATTR_MERCURY_ISA_VERSION
	.align		4
        /*0020*/ 	.byte	0x03, 0x5f
        /*0022*/ 	.short	0x0101


	//----- nvinfo : EIATTR_VRC_CTA_INIT_COUNT
	.align		4
        /*0024*/ 	.byte	0x02, 0x4a
	.zero		1
	.zero		1


	//----- nvinfo : EIATTR_EXIT_INSTR_OFFSETS
	.align		4
        /*0028*/ 	.byte	0x04, 0x1c
        /*002a*/ 	.short	(.L_70 - .L_69)


	//   ....[0]....
.L_69:
        /*002c*/ 	.word	0x00000010


	//----- nvinfo : EIATTR_MAX_THREADS
	.align		4
.L_70:
        /*0030*/ 	.byte	0x04, 0x05
        /*0032*/ 	.short	(.L_72 - .L_71)
.L_71:
        /*0034*/ 	.word	0x00000180
        /*0038*/ 	.word	0x00000001
        /*003c*/ 	.word	0x00000001


	//----- nvinfo : EIATTR_CBANK_PARAM_SIZE
	.align		4
.L_72:
        /*0040*/ 	.byte	0x03, 0x19
        /*0042*/ 	.short	0x0a00


	//----- nvinfo : EIATTR_PARAM_CBANK
	.align		4
        /*0044*/ 	.byte	0x04, 0x0a
        /*0046*/ 	.short	(.L_74 - .L_73)
	.align		4
.L_73:
        /*0048*/ 	.word	index@(.nv.constant0._ZN7cutlass13device_kernelIN5flash11enable_sm90INS1_16FlashAttnFwdSm90INS1_25CollectiveMainloopFwdSm90ILi2EN4cute5tupleIJNS5_1CILi1EEES8_S8_EEENS6_IJNS7_ILi128EEESA_NS7_ILi256EEEEEELi256ENS_12float_e4m3_tEfNS_4arch4Sm90ELb0ELb0ELb0ELb0ELb1ELb0ELb0ELb1ELb0ELb1ELb1ELb0EEENS1_21CollectiveEpilogueFwdINS6_IJSA_SB_SA_EEES9_NS_10bfloat16_tESF_Li256ELb0ELb1ELb1ELb1EEENS1_19SingleTileSchedulerILb0ELb1ELb1ELi128EEEEEEEEEvNT_6ParamsE)
        /*004c*/ 	.short	0x0380
        /*004e*/ 	.short	0x0a00


	//----- nvinfo : EIATTR_SW_WAR
	.align		4
.L_74:
        /*0050*/ 	.byte	0x04, 0x36
        /*0052*/ 	.short	(.L_76 - .L_75)
.L_75:
        /*0054*/ 	.word	0x00000008
.L_76:


//--------------------- .nv.info._ZN7cutlass13device_kernelIN5flash11enable_sm90INS1_16FlashAttnFwdSm90INS1_25CollectiveMainloopFwdSm90ILi2EN4cute5tupleIJNS5_1CILi1EEES8_S8_EEENS6_IJNS7_ILi128EEESA_NS7_ILi256EEEEEELi256ENS_12float_e4m3_tEfNS_4arch4Sm90ELb0ELb0ELb0ELb1ELb1ELb0ELb0ELb1ELb0ELb1ELb1ELb0EEENS1_21CollectiveEpilogueFwdINS6_IJSA_SB_SA_EEES9_NS_10bfloat16_tESF_Li256ELb1ELb1ELb1ELb1EEENS1_36VarlenDynamicPersistentTileSchedulerILi128ELi128ELi256ELi128ELb1ELb1ELb1ELb0ELb1ELb1EEEEEEEEEvNT_6ParamsE --------------------------
	.section	.nv.info._ZN7cutlass13device_kernelIN5flash11enable_sm90INS1_16FlashAttnFwdSm90INS1_25CollectiveMainloopFwdSm90ILi2EN4cute5tupleIJNS5_1CILi1EEES8_S8_EEENS6_IJNS7_ILi128EEESA_NS7_ILi256EEEEEELi256ENS_12float_e4m3_tEfNS_4arch4Sm90ELb0ELb0ELb0ELb1ELb1ELb0ELb0ELb1ELb0ELb1ELb1ELb0EEENS1_21CollectiveEpilogueFwdINS6_IJSA_SB_SA_EEES9_NS_10bfloat16_tESF_Li256ELb1ELb1ELb1ELb1EEENS1_36VarlenDynamicPersistentTileSchedulerILi128ELi128ELi256ELi128ELb1ELb1ELb1ELb0ELb1ELb1EEEEEEEEEvNT_6ParamsE,"",@"SHT_CUDA_INFO"
	.sectionflags	@""
	.align	4


	//----- nvinfo : EIATTR_CUDA_API_VERSION
	.align		4
        /*0000*/ 	.byte	0x04, 0x37
        /*0002*/ 	.short	(.L_78 - .L_77)
.L_77:
        /*0004*/ 	.word	0x00000082


	//----- nvinfo : EIATTR_KPARAM_INFO
	.align		4
.L_78:
        /*0008*/ 	.byte	0x04, 0x17
        /*000a*/ 	.short	(.L_80 - .L_79)
.L_79:
        /*000c*/ 	.word	0x00000000
        /*0010*/ 	.short	0x0000
        /*0012*/ 	.short	0x0000
        /*0014*/ 	.byte	0x00, 0xf0, 0x01, 0x2a


	//----- nvinfo : EIATTR_SPARSE_MMA_MASK
	.align		4
.L_80:
        /*0018*/ 	.byte	0x03, 0x50
        /*001a*/ 	.short	0x0000


	//----- nvinfo : EIATTR_MAXREG_COUNT
	.align		4
        /*001c*/ 	.byte	0x03, 0x1b
        /*001e*/ 	.short	0x00a8


	//----- nvinfo : EIATTR_MERCURY_ISA_VERSION
	.align		4
        /*0020*/ 	.byte	0x03, 0x5f
        /*0022*/ 	.short	0x0101


	//----- nvinfo : EIATTR_VRC_CTA_INIT_COUNT
	.align		4
        /*0024*/ 	.byte	0x02, 0x4a
	.zero		1
	.zero		1


	//----- nvinfo : EIATTR_EXIT_INSTR_OFFSETS
	.align		4
        /*0028*/ 	.byte	0x04, 0x1c
        /*002a*/ 	.short	(.L_82 - .L_81)


	//   ....[0]....
.L_81:
        /*002c*/ 	.word	0x00000010


	//----- nvinfo : EIATTR_MAX_THREADS
	.align		4
.L_82:
        /*0030*/ 	.byte	0x04, 0x05
        /*0032*/ 	.short	(.L_84 - .L_83)
.L_83:
        /*0034*/ 	.word	0x00000180
        /*0038*/ 	.word	0x00000001
        /*003c*/ 	.word	0x00000001


	//----- nvinfo : EIATTR_CBANK_PARAM_SIZE
	.align		4
.L_84:
        /*0040*/ 	.byte	0x03, 0x19
        /*0042*/ 	.short	0x0a80


	//----- nvinfo : EIATTR_PARAM_CBANK
	.align		4
        /*0044*/ 	.byte	0x04, 0x0a
        /*0046*/ 	.short	(.L_86 - .L_85)
	.align		4
.L_85:
        /*0048*/ 	.word	index@(.nv.constant0._ZN7cutlass13device_kernelIN5flash11enable_sm90INS1_16FlashAttnFwdSm90INS1_25CollectiveMainloopFwdSm90ILi2EN4cute5tupleIJNS5_1CILi1EEES8_S8_EEENS6_IJNS7_ILi128EEESA_NS7_ILi256EEEEEELi256ENS_12float_e4m3_tEfNS_4arch4Sm90ELb0ELb0ELb0ELb1ELb1ELb0ELb0ELb1ELb0ELb1ELb1ELb0EEENS1_21CollectiveEpilogueFwdINS6_IJSA_SB_SA_EEES9_NS_10bfloat16_tESF_Li256ELb1ELb1ELb1ELb1EEENS1_36VarlenDynamicPersistentTileSchedulerILi128ELi128ELi256ELi128ELb1ELb1ELb1ELb0ELb1ELb1EEEEEEEEEvNT_6ParamsE)
        /*004c*/ 	.short	0x0380
        /*004e*/ 	.short	0x0a80


	//----- nvinfo : EIATTR_SW_WAR
	.align		4
.L_86:
        /*0050*/ 	.byte	0x04, 0x36
        /*0052*/ 	.short	(.L_88 - .L_87)
.L_87:
        /*0054*/ 	.word	0x00000008
.L_88:


//--------------------- .nv.info._ZN7cutlass13device_kernelIN5flash11enable_sm90INS1_16FlashAttnFwdSm90INS1_25CollectiveMainloopFwdSm90ILi2EN4cute5tupleIJNS5_1CILi1EEES8_S8_EEENS6_IJNS7_ILi128EEESA_NS7_ILi256EEEEEELi256ENS_12float_e4m3_tEfNS_4arch4Sm90ELb0ELb0ELb0ELb1ELb1ELb1ELb0ELb1ELb0ELb1ELb1ELb0EEENS1_21CollectiveEpilogueFwdINS6_IJSA_SB_SA_EEES9_NS_10bfloat16_tESF_Li256ELb1ELb1ELb1ELb1EEENS1_36VarlenDynamicPersistentTileSchedulerILi128ELi128ELi256ELi128ELb1ELb1ELb1ELb0ELb1ELb1EEEEEEEEEvNT_6ParamsE --------------------------
	.section	.nv.info._ZN7cutlass13device_kernelIN5flash11enable_sm90INS1_16FlashAttnFwdSm90INS1_25CollectiveMainloopFwdSm90ILi2EN4cute5tupleIJNS5_1CILi1EEES8_S8_EEENS6_IJNS7_ILi128EEESA_NS7_ILi256EEEEEELi256ENS_12float_e4m3_tEfNS_4arch4Sm90ELb0ELb0ELb0ELb1ELb1ELb1ELb0ELb1ELb0ELb1ELb1ELb0EEENS1_21CollectiveEpilogueFwdINS6_IJSA_SB_SA_EEES9_NS_10bfloat16_tESF_Li256ELb1ELb1ELb1ELb1EEENS1_36VarlenDynamicPersistentTileSchedulerILi128ELi128ELi256ELi128ELb1ELb1ELb1ELb0ELb1ELb1EEEEEEEEEvNT_6ParamsE,"",@"SHT_CUDA_INFO"
	.sectionflags	@""
	.align	4


	//----- nvinfo : EIATTR_CUDA_API_VERSION
	.align		4
        /*0000*/ 	.byte	0x04, 0x37
        /*0002*/ 	.short	(.L_90 - .L_89)
.L_89:
        /*0004*/ 	.word	0x00000082


	//----- nvinfo : EIATTR_KPARAM_INFO
	.align		4
.L_90:
        /*0008*/ 	.byte	0x04, 0x17
        /*000a*/ 	.short	(.L_92 - .L_91)
.L_91:
        /*000c*/ 	.word	0x00000000
        /*0010*/ 	.short	0x0000
        /*0012*/ 	.short	0x0000
        /*0014*/ 	.byte	0x00, 0xf0, 0x01, 0x2a


	//----- nvinfo : EIATTR_SPARSE_MMA_MASK
	.align		4
.L_92:
        /*0018*/ 	.byte	0x03, 0x50
        /*001a*/ 	.short	0x0000


	//----- nvinfo : EIATTR_MAXREG_COUNT
	.align		4
        /*001c*/ 	.byte	0x03, 0x1b
        /*001e*/ 	.short	0x00a8


	//----- nvinfo : EIATTR_MERCURY_ISA_VERSION
	.align		4
        /*0020*/ 	.byte	0x03, 0x5f
        /*0022*/ 	.short	0x0101


	//----- nvinfo : EIATTR_VRC_CTA_INIT_COUNT
	.align		4
        /*0024*/ 	.byte	0x02, 0x4a
	.zero		1
	.zero		1


	//----- nvinfo : EIATTR_EXIT_INSTR_OFFSETS
	.align		4
        /*0028*/ 	.byte	0x04, 0x1c
        /*002a*/ 	.short	(.L_94 - .L_93)


	//   ....[0]....
.L_93:
        /*002c*/ 	.word	0x00000010


	//----- nvinfo : EIATTR_MAX_THREADS
	.align		4
.L_94:
        /*0030*/ 	.byte	0x04, 0x05
        /*0032*/ 	.short	(.L_96 - .L_95)
.L_95:
        /*0034*/ 	.word	0x00000180
        /*0038*/ 	.word	0x00000001
        /*003c*/ 	.word	0x00000001


	//----- nvinfo : EIATTR_CBANK_PARAM_SIZE
	.align		4
.L_96:
        /*0040*/ 	.byte	0x03, 0x19
        /*0042*/ 	.short	0x0a80


	//----- nvinfo : EIATTR_PARAM_CBANK
	.align		4
        /*0044*/ 	.byte	0x04, 0x0a
        /*0046*/ 	.short	(.L_98 - .L_97)
	.align		4
.L_97:
        /*0048*/ 	.word	index@(.nv.constant0._ZN7cutlass13device_kernelIN5flash11enable_sm90INS1_16FlashAttnFwdSm90INS1_25CollectiveMainloopFwdSm90ILi2EN4cute5tupleIJNS5_1CILi1EEES8_S8_EEENS6_IJNS7_ILi128EEESA_NS7_ILi256EEEEEELi256ENS_12float_e4m3_tEfNS_4arch4Sm90ELb0ELb0ELb0ELb1ELb1ELb1ELb0ELb1ELb0ELb1ELb1ELb0EEENS1_21CollectiveEpilogueFwdINS6_IJSA_SB_SA_EEES9_NS_10bfloat16_tESF_Li256ELb1ELb1ELb1ELb1EEENS1_36VarlenDynamicPersistentTileSchedulerILi128ELi128ELi256ELi128ELb1ELb1ELb1ELb0ELb1ELb1EEEEEEEEEvNT_6ParamsE)
        /*004c*/ 	.short	0x0380
        /*004e*/ 	.short	0x0a80


	//----- nvinfo : EIATTR_SW_WAR
	.align		4
.L_98:
        /*0050*/ 	.byte	0x04, 0x36
        /*0052*/ 	.short	(.L_100 - .L_99)
.L_99:
        /*0054*/ 	.word	0x00000008
.L_100:


//--------------------- .nv.info._ZN7cutlass13device_kernelIN5flash11enable_sm90INS1_16FlashAttnFwdSm90INS1_25CollectiveMainloopFwdSm90ILi2EN4cute5tupleIJNS5_1CILi1EEES8_S8_EEENS6_IJNS7_ILi128EEENS7_ILi64EEENS7_ILi256EEEEEELi256ENS_12float_e4m3_tEfNS_4arch4Sm90ELb0ELb1ELb0ELb0ELb1ELb0ELb0ELb1ELb0ELb1ELb1ELb0EEENS1_21CollectiveEpilogueFwdINS6_IJSA_SC_SB_EEES9_NS_10bfloat16_tESG_Li256ELb0ELb1ELb1ELb1EEENS1_19SingleTileSchedulerILb0ELb1ELb1ELi128EEEEEEEEEvNT_6ParamsE --------------------------
	.section	.nv.info._ZN7cutlass13device_kernelIN5flash11enable_sm90INS1_16FlashAttnFwdSm90INS1_25CollectiveMainloopFwdSm90ILi2EN4cute5tupleIJNS5_1CILi1EEES8_S8_EEENS6_IJNS7_ILi128EEENS7_ILi64EEENS7_ILi256EEEEEELi256ENS_12float_e4m3_tEfNS_4arch4Sm90ELb0ELb1ELb0ELb0ELb1ELb0ELb0ELb1ELb0ELb1ELb1ELb0EEENS1_21CollectiveEpilogueFwdINS6_IJSA_SC_SB_EEES9_NS_10bfloat16_tESG_Li256ELb0ELb1ELb1ELb1EEENS1_19SingleTileSchedulerILb0ELb1ELb1ELi128EEEEEEEEEvNT_6ParamsE,"",@"SHT_CUDA_INFO"
	.sectionflags	@""
	.align	4


	//----- nvinfo : EIATTR_CUDA_API_VERSION
	.align		4
        /*0000*/ 	.byte	0x04, 0x37
        /*0002*/ 	.short	(.L_102 - .L_101)
.L_101:
        /*0004*/ 	.word	0x00000082


	//----- nvinfo : EIATTR_KPARAM_INFO
	.align		4
.L_102:
        /*0008*/ 	.byte	0x04, 0x17
        /*000a*/ 	.short	(.L_104 - .L_103)
.L_103:
        /*000c*/ 	.word	0x00000000
        /*0010*/ 	.short	0x0000
        /*0012*/ 	.short	0x0000
        /*0014*/ 	.byte	0x00, 0xf0, 0x01, 0x28


	//----- nvinfo : EIATTR_SPARSE_MMA_MASK
	.align		4
.L_104:
        /*0018*/ 	.byte	0x03, 0x50
        /*001a*/ 	.short	0x0000


	//----- nvinfo : EIATTR_MAXREG_COUNT
	.align		4
        /*001c*/ 	.byte	0x03, 0x1b
        /*001e*/ 	.short	0x00a8


	//----- nvinfo : EIATTR_MERCURY_ISA_VERSION
	.align		4
        /*0020*/ 	.byte	0x03, 0x5f
        /*0022*/ 	.short	0x0101


	//----- nvinfo : EIATTR_VRC_CTA_INIT_COUNT
	.align		4
        /*0024*/ 	.byte	0x02, 0x4a
	.zero		1
	.zero		1


	//----- nvinfo : EIATTR_EXIT_INSTR_OFFSETS
	.align		4
        /*0028*/ 	.byte	0x04, 0x1c
        /*002a*/ 	.short	(.L_106 - .L_105)


	//   ....[0]....
.L_105:
        /*002c*/ 	.word	0x00000010


	//----- nvinfo : EIATTR_MAX_THREADS
	.align		4
.L_106:
        /*0030*/ 	.byte	0x04, 0x05
        /*0032*/ 	.short	(.L_108 - .L_107)
.L_107:
        /*0034*/ 	.word	0x00000180
        /*0038*/ 	.word	0x00000001
        /*003c*/ 	.word	0x00000001


	//----- nvinfo : EIATTR_CBANK_PARAM_SIZE
	.align		4
.L_108:
        /*0040*/ 	.byte	0x03, 0x19
        /*0042*/ 	.short	0x0a00


	//----- nvinfo : EIATTR_PARAM_CBANK
	.align		4
        /*0044*/ 	.byte	0x04, 0x0a
        /*0046*/ 	.short	(.L_110 - .L_109)
	.align		4
.L_109:
        /*0048*/ 	.word	index@(.nv.constant0._ZN7cutlass13device_kernelIN5flash11enable_sm90INS1_16FlashAttnFwdSm90INS1_25CollectiveMainloopFwdSm90ILi2EN4cute5tupleIJNS5_1CILi1EEES8_S8_EEENS6_IJNS7_ILi128EEENS7_ILi64EEENS7_ILi256EEEEEELi256ENS_12float_e4m3_tEfNS_4arch4Sm90ELb0ELb1ELb0ELb0ELb1ELb0ELb0ELb1ELb0ELb1ELb1ELb0EEENS1_21CollectiveEpilogueFwdINS6_IJSA_SC_SB_EEES9_NS_10bfloat16_tESG_Li256ELb0ELb1ELb1ELb1EEENS1_19SingleTileSchedulerILb0ELb1ELb1ELi128EEEEEEEEEvNT_6ParamsE)
        /*004c*/ 	.short	0x0380
        /*004e*/ 	.short	0x0a00


	//----- nvinfo : EIATTR_SW_WAR
	.align		4
.L_110:
        /*0050*/ 	.byte	0x04, 0x36
        /*0052*/ 	.short	(.L_112 - .L_111)
.L_111:
        /*0054*/ 	.word	0x00000008
.L_112:


//--------------------- .nv.info._ZN7cutlass13device_kernelIN5flash11enable_sm90INS1_16FlashAttnFwdSm90INS1_25CollectiveMainloopFwdSm90ILi2EN4cute5tupleIJNS5_1CILi1EEES8_S8_EEENS6_IJNS7_ILi128EEENS7_ILi64EEENS7_ILi256EEEEEELi256ENS_12float_e4m3_tEfNS_4arch4Sm90ELb0ELb1ELb0ELb1ELb1ELb0ELb0ELb1ELb0ELb1ELb1ELb0EEENS1_21CollectiveEpilogueFwdINS6_IJSA_SC_SB_EEES9_NS_10bfloat16_tESG_Li256ELb1ELb1ELb1ELb1EEENS1_36VarlenDynamicPersistentTileSchedulerILi128ELi64ELi256ELi128ELb1ELb1ELb1ELb1ELb0ELb1EEEEEEEEEvNT_6ParamsE --------------------------
	.section	.nv.info._ZN7cutlass13device_kernelIN5flash11enable_sm90INS1_16FlashAttnFwdSm90INS1_25CollectiveMainloopFwdSm90ILi2EN4cute5tupleIJNS5_1CILi1EEES8_S8_EEENS6_IJNS7_ILi128EEENS7_ILi64EEENS7_ILi256EEEEEELi256ENS_12float_e4m3_tEfNS_4arch4Sm90ELb0ELb1ELb0ELb1ELb1ELb0ELb0ELb1ELb0ELb1ELb1ELb0EEENS1_21CollectiveEpilogueFwdINS6_IJSA_SC_SB_EEES9_NS_10bfloat16_tESG_Li256ELb1ELb1ELb1ELb1EEENS1_36VarlenDynamicPersistentTileSchedulerILi128ELi64ELi256ELi128ELb1ELb1ELb1ELb1ELb0ELb1EEEEEEEEEvNT_6ParamsE,"",@"SHT_CUDA_INFO"
	.sectionflags	@""
	.align	4


	//----- nvinfo : EIATTR_CUDA_API_VERSION
	.align		4
        /*0000*/ 	.byte	0x04, 0x37
        /*0002*/ 	.short	(.L_114 - .L_113)
.L_113:
        /*0004*/ 	.word	0x00000082


	//----- nvinfo : EIATTR_KPARAM_INFO
	.align		4
.L_114:
        /*0008*/ 	.byte	0x04, 0x17
        /*000a*/ 	.short	(.L_116 - .L_115)
.L_115:
        /*000c*/ 	.word	0x00000000
        /*0010*/ 	.short	0x0000
        /*0012*/ 	.short	0x0000
        /*0014*/ 	.byte	0x00, 0xf0, 0x01, 0x2a


	//----- nvinfo : EIATTR_SPARSE_MMA_MASK
	.align		4
.L_116:
        /*0018*/ 	.byte	0x03, 0x50
        /*001a*/ 	.short	0x0000


	//----- nvinfo : EIATTR_MAXREG_COUNT
	.align		4
        /*001c*/ 	.byte	0x03, 0x1b
        /*001e*/ 	.short	0x00a8


	//----- nvinfo : EIATTR_MERCURY_ISA_VERSION
	.align		4
        /*0020*/ 	.byte	0x03, 0x5f
        /*0022*/ 	.short	0x0101


	//----- nvinfo : EIATTR_VRC_CTA_INIT_COUNT
	.align		4
        /*0024*/ 	.byte	0x02, 0x4a
	.zero		1
	.zero		1


	//----- nvinfo : EIATTR_EXIT_INSTR_OFFSETS
	.align		4
        /*0028*/ 	.byte	0x04, 0x1c
        /*002a*/ 	.short	(.L_118 - .L_117)


	//   ....[0]....
.L_117:
        /*002c*/ 	.word	0x00000010


	//----- nvinfo : EIATTR_MAX_THREADS
	.align		4
.L_118:
        /*0030*/ 	.byte	0x04, 0x05
        /*0032*/ 	.short	(.L_120 - .L_119)
.L_119:
        /*0034*/ 	.word	0x00000180
        /*0038*/ 	.word	0x00000001
        /*003c*/ 	.word	0x00000001


	//----- nvinfo : EIATTR_CBANK_PARAM_SIZE
	.align		4
.L_120:
        /*0040*/ 	.byte	0x03, 0x19
        /*0042*/ 	.short	0x0a80


	//----- nvinfo : EIATTR_PARAM_CBANK
	.align		4
        /*0044*/ 	.byte	0x04, 0x0a
        /*0046*/ 	.short	(.L_122 - .L_121)
	.align		4
.L_121:
        /*0048*/ 	.word	index@(.nv.constant0._ZN7cutlass13device_kernelIN5flash11enable_sm90INS1_16FlashAttnFwdSm90INS1_25CollectiveMainloopFwdSm90ILi2EN4cute5tupleIJNS5_1CILi1EEES8_S8_EEENS6_IJNS7_ILi128EEENS7_ILi64EEENS7_ILi256EEEEEELi256ENS_12float_e4m3_tEfNS_4arch4Sm90ELb0ELb1ELb0ELb1ELb1ELb0ELb0ELb1ELb0ELb1ELb1ELb0EEENS1_21CollectiveEpilogueFwdINS6_IJSA_SC_SB_EEES9_NS_10bfloat16_tESG_Li256ELb1ELb1ELb1ELb1EEENS1_36VarlenDynamicPersistentTileSchedulerILi128ELi64ELi256ELi128ELb1ELb1ELb1ELb1ELb0ELb1EEEEEEEEEvNT_6ParamsE)
        /*004c*/ 	.short	0x0380
        /*004e*/ 	.short	0x0a80


	//----- nvinfo : EIATTR_SW_WAR
	.align		4
.L_122:
        /*0050*/ 	.byte	0x04, 0x36
        /*0052*/ 	.short	(.L_124 - .L_123)
.L_123:
        /*0054*/ 	.word	0x00000008
.L_124:


//--------------------- .nv.info._ZN7cutlass13device_kernelIN5flash11enable_sm90INS1_16FlashAttnFwdSm90INS1_25CollectiveMainloopFwdSm90ILi2EN4cute5tupleIJNS5_1CILi1EEES8_S8_EEENS6_IJNS7_ILi128EEENS7_ILi64EEENS7_ILi256EEEEEELi256ENS_12float_e4m3_tEfNS_4arch4Sm90ELb0ELb1ELb0ELb1ELb1ELb1ELb0ELb1ELb0ELb1ELb1ELb0EEENS1_21CollectiveEpilogueFwdINS6_IJSA_SC_SB_EEES9_NS_10bfloat16_tESG_Li256ELb1ELb1ELb1ELb1EEENS1_36VarlenDynamicPersistentTileSchedulerILi128ELi64ELi256ELi128ELb1ELb1ELb1ELb1ELb0ELb1EEEEEEEEEvNT_6ParamsE --------------------------
	.section	.nv.info._ZN7cutlass13device_kernelIN5flash11enable_sm90INS1_16FlashAttnFwdSm90INS1_25CollectiveMainloopFwdSm90ILi2EN4cute5tupleIJNS5_1CILi1EEES8_S8_EEENS6_IJNS7_ILi128EEENS7_ILi64EEENS7_ILi256EEEEEELi256ENS_12float_e4m3_tEfNS_4arch4Sm90ELb0ELb1ELb0ELb1ELb1ELb1ELb0ELb1ELb0ELb1ELb1ELb0EEENS1_21CollectiveEpilogueFwdINS6_IJSA_SC_SB_EEES9_NS_10bfloat16_tESG_Li256ELb1ELb1ELb1ELb1EEENS1_36VarlenDynamicPersistentTileSchedulerILi128ELi64ELi256ELi128ELb1ELb1ELb1ELb1ELb0ELb1EEEEEEEEEvNT_6ParamsE,"",@"SHT_CUDA_INFO"
	.sectionflags	@""
	.align	4


	//----- nvinfo : EIATTR_CUDA_API_VERSION
	.align		4
        /*0000*/ 	.byte	0x04, 0x37
        /*0002*/ 	.short	(.L_126 - .L_125)
.L_125:
        /*0004*/ 	.word	0x00000082


	//----- nvinfo : EIATTR_KPARAM_INFO
	.align		4
.L_126:
        /*0008*/ 	.byte	0x04, 0x17
        /*000a*/ 	.short	(.L_128 - .L_127)
.L_127:
        /*000c*/ 	.word	0x00000000
        /*0010*/ 	.short	0x0000
        /*0012*/ 	.short	0x0000
        /*0014*/ 	.byte	0x00, 0xf0, 0x01, 0x2a


	//----- nvinfo : EIATTR_SPARSE_MMA_MASK
	.align		4
.L_128:
        /*0018*/ 	.byte	0x03, 0x50
        /*001a*/ 	.short	0x0000


	//----- nvinfo : EIATTR_MAXREG_COUNT
	.align		4
        /*001c*/ 	.byte	0x03, 0x1b
        /*001e*/ 	.short	0x00a8


	//----- nvinfo : EIATTR_MERCURY_ISA_VERSION
	.align		4
        /*0020*/ 	.byte	0x03, 0x5f
        /*0022*/ 	.short	0x0101


	//----- nvinfo : EIATTR_VRC_CTA_INIT_COUNT
	.align		4
        /*0024*/ 	.byte	0x02, 0x4a
	.zero		1
	.zero		1


	//----- nvinfo : EIATTR_EXIT_INSTR_OFFSETS
	.align		4
        /*0028*/ 	.byte	0x04, 0x1c
        /*002a*/ 	.short	(.L_130 - .L_129)


	//   ....[0]....
.L_129:
        /*002c*/ 	.word	0x00000010


	//----- nvinfo : EIATTR_MAX_THREADS
	.align		4
.L_130:
        /*0030*/ 	.byte	0x04, 0x05
        /*0032*/ 	.short	(.L_132 - .L_131)
.L_131:
        /*0034*/ 	.word	0x00000180
        /*0038*/ 	.word	0x00000001
        /*003c*/ 	.word	0x00000001


	//----- nvinfo : EIATTR_CBANK_PARAM_SIZE
	.align		4
.L_132:
        /*0040*/ 	.byte	0x03, 0x19
        /*0042*/ 	.short	0x0a80


	//----- nvinfo : EIATTR_PARAM_CBANK
	.align		4
        /*0044*/ 	.byte	0x04, 0x0a
        /*0046*/ 	.short	(.L_134 - .L_133)
	.align		4
.L_133:
        /*0048*/ 	.word	index@(.nv.constant0._ZN7cutlass13device_kernelIN5flash11enable_sm90INS1_16FlashAttnFwdSm90INS1_25CollectiveMainloopFwdSm90ILi2EN4cute5tupleIJNS5_1CILi1EEES8_S8_EEENS6_IJNS7_ILi128EEENS7_ILi64EEENS7_ILi256EEEEEELi256ENS_12float_e4m3_tEfNS_4arch4Sm90ELb0ELb1ELb0ELb1ELb1ELb1ELb0ELb1ELb0ELb1ELb1ELb0EEENS1_21CollectiveEpilogueFwdINS6_IJSA_SC_SB_EEES9_NS_10bfloat16_tESG_Li256ELb1ELb1ELb1ELb1EEENS1_36VarlenDynamicPersistentTileSchedulerILi128ELi64ELi256ELi128ELb1ELb1ELb1ELb1ELb0ELb1EEEEEEEEEvNT_6ParamsE)
        /*004c*/ 	.short	0x0380
        /*004e*/ 	.short	0x0a80


	//----- nvinfo : EIATTR_SW_WAR
	.align		4
.L_134:
        /*0050*/ 	.byte	0x04, 0x36
        /*0052*/ 	.short	(.L_136 - .L_135)
.L_135:
        /*0054*/ 	.word	0x00000008
.L_136:


//--------------------- .nv.info._ZN7cutlass13device_kernelIN5flash11enable_sm90INS1_16FlashAttnFwdSm90INS1_25CollectiveMainloopFwdSm90ILi2EN4cute5tupleIJNS5_1CILi1EEES8_S8_EEENS6_IJNS7_ILi128EEESA_NS7_ILi256EEEEEELi256ENS_12float_e4m3_tEfNS_4arch4Sm90ELb1ELb0ELb0ELb0ELb1ELb0ELb0ELb1ELb0ELb1ELb1ELb0EEENS1_21CollectiveEpilogueFwdINS6_IJSA_SB_SA_EEES9_NS_10bfloat16_tESF_Li256ELb0ELb1ELb1ELb1EEENS1_19SingleTileSchedulerILb0ELb1ELb1ELi128EEEEEEEEEvNT_6ParamsE --------------------------
	.section	.nv.info._ZN7cutlass13device_kernelIN5flash11enable_sm90INS1_16FlashAttnFwdSm90INS1_25CollectiveMainloopFwdSm90ILi2EN4cute5tupleIJNS5_1CILi1EEES8_S8_EEENS6_IJNS7_ILi128EEESA_NS7_ILi256EEEEEELi256ENS_12float_e4m3_tEfNS_4arch4Sm90ELb1ELb0ELb0ELb0ELb1ELb0ELb0ELb1ELb0ELb1ELb1ELb0EEENS1_21CollectiveEpilogueFwdINS6_IJSA_SB_SA_EEES9_NS_10bfloat16_tESF_Li256ELb0ELb1ELb1ELb1EEENS1_19SingleTileSchedulerILb0ELb1ELb1ELi128EEEEEEEEEvNT_6ParamsE,"",@"SHT_CUDA_INFO"
	.sectionflags	@""
	.align	4


	//----- nvinfo : EIATTR_CUDA_API_VERSION
	.align		4
        /*0000*/ 	.byte	0x04, 0x37
        /*0002*/ 	.short	(.L_138 - .L_137)
.L_137:
        /*0004*/ 	.word	0x00000082


	//----- nvinfo : EIATTR_KPARAM_INFO
	.align		4
.L_138:
        /*0008*/ 	.byte	0x04, 0x17
        /*000a*/ 	.short	(.L_140 - .L_139)
.L_139:
        /*000c*/ 	.word	0x00000000
        /*0010*/ 	.short	0x0000
        /*0012*/ 	.short	0x0000
        /*0014*/ 	.byte	0x00, 0xf0, 0x01, 0x28


	//----- nvinfo : EIATTR_SPARSE_MMA_MASK
	.align		4
.L_140:
        /*0018*/ 	.byte	0x03, 0x50
        /*001a*/ 	.short	0x0000


	//----- nvinfo : EIATTR_MAXREG_COUNT
	.align		4
        /*001c*/ 	.byte	0x03, 0x1b
        /*001e*/ 	.short	0x00a8


	//----- nvinfo : EIATTR_MERCURY_ISA_VERSION
	.align		4
        /*0020*/ 	.byte	0x03, 0x5f
        /*0022*/ 	.short	0x0101


	//----- nvinfo : EIATTR_VRC_CTA_INIT_COUNT
	.align		4
        /*0024*/ 	.byte	0x02, 0x4a
	.zero		1
	.zero		1


	//----- nvinfo : EIATTR_EXIT_INSTR_OFFSETS
	.align		4
        /*0028*/ 	.byte	0x04, 0x1c
        /*002a*/ 	.short	(.L_142 - .L_141)


	//   ....[0]....
.L_141:
        /*002c*/ 	.word	0x00000010


	//----- nvinfo : EIATTR_MAX_THREADS
	.align		4
.L_142:
        /*0030*/ 	.byte	0x04, 0x05
        /*0032*/ 	.short	(.L_144 - .L_143)
.L_143:
        /*0034*/ 	.word	0x00000180
        /*0038*/ 	.word	0x00000001
        /*003c*/ 	.word	0x00000001


	//----- nvinfo : EIATTR_CBANK_PARAM_SIZE
	.align		4
.L_144:
        /*0040*/ 	.byte	0x03, 0x19
        /*0042*/ 	.short	0x0a00


	//----- nvinfo : EIATTR_PARAM_CBANK
	.align		4
        /*0044*/ 	.byte	0x04, 0x0a
        /*0046*/ 	.short	(.L_146 - .L_145)
	.align		4
.L_145:
        /*0048*/ 	.word	index@(.nv.constant0._ZN7cutlass13device_kernelIN5flash11enable_sm90INS1_16FlashAttnFwdSm90INS1_25CollectiveMainloopFwdSm90ILi2EN4cute5tupleIJNS5_1CILi1EEES8_S8_EEENS6_IJNS7_ILi128EEESA_NS7_ILi256EEEEEELi256ENS_12float_e4m3_tEfNS_4arch4Sm90ELb1ELb0ELb0ELb0ELb1ELb0ELb0ELb1ELb0ELb1ELb1ELb0EEENS1_21CollectiveEpilogueFwdINS6_IJSA_SB_SA_EEES9_NS_10bfloat16_tESF_Li256ELb0ELb1ELb1ELb1EEENS1_19SingleTileSchedulerILb0ELb1ELb1ELi128EEEEEEEEEvNT_6ParamsE)
        /*004c*/ 	.short	0x0380
        /*004e*/ 	.short	0x0a00


	//----- nvinfo : EIATTR_SW_WAR
	.align		4
.L_146:
        /*0050*/ 	.byte	0x04, 0x36
        /*0052*/ 	.short	(.L_148 - .L_147)
.L_147:
        /*0054*/ 	.word	0x00000008
.L_148:


//--------------------- .nv.info._ZN7cutlass13device_kernelIN5flash11enable_sm90INS1_16FlashAttnFwdSm90INS1_25CollectiveMainloopFwdSm90ILi2EN4cute5tupleIJNS5_1CILi1EEES8_S8_EEENS6_IJNS7_ILi128EEESA_NS7_ILi256EEEEEELi256ENS_12float_e4m3_tEfNS_4arch4Sm90ELb1ELb0ELb0ELb1ELb1ELb0ELb0ELb1ELb0ELb1ELb1ELb0EEENS1_21CollectiveEpilogueFwdINS6_IJSA_SB_SA_EEES9_NS_10bfloat16_tESF_Li256ELb1ELb1ELb1ELb1EEENS1_36VarlenDynamicPersistentTileSchedulerILi128ELi128ELi256ELi128ELb1ELb1ELb1ELb1ELb1ELb1EEEEEEEEEvNT_6ParamsE --------------------------
	.section	.nv.info._ZN7cutlass13device_kernelIN5flash11enable_sm90INS1_16FlashAttnFwdSm90INS1_25CollectiveMainloopFwdSm90ILi2EN4cute5tupleIJNS5_1CILi1EEES8_S8_EEENS6_IJNS7_ILi128EEESA_NS7_ILi256EEEEEELi256ENS_12float_e4m3_tEfNS_4arch4Sm90ELb1ELb0ELb0ELb1ELb1ELb0ELb0ELb1ELb0ELb1ELb1ELb0EEENS1_21CollectiveEpilogueFwdINS6_IJSA_SB_SA_EEES9_NS_10bfloat16_tESF_Li256ELb1ELb1ELb1ELb1EEENS1_36VarlenDynamicPersistentTileSchedulerILi128ELi128ELi256ELi128ELb1ELb1ELb1ELb1ELb1ELb1EEEEEEEEEvNT_6ParamsE,"",@"SHT_CUDA_INFO"
	.sectionflags	@""
	.align	4


	//----- nvinfo : EIATTR_CUDA_API_VERSION
	.align		4
        /*0000*/ 	.byte	0x04, 0x37
        /*0002*/ 	.short	(.L_150 - .L_149)
.L_149:
        /*0004*/ 	.word	0x00000082


	//----- nvinfo : EIATTR_KPARAM_INFO
	.align		4
.L_150:
        /*0008*/ 	.byte	0x04, 0x17
        /*000a*/ 	.short	(.L_152 - .L_151)
.L_151:
        /*000c*/ 	.word	0x00000000
        /*0010*/ 	.short	0x0000
        /*0012*/ 	.short	0x0000
        /*0014*/ 	.byte	0x00, 0xf0, 0x01, 0x2a


	//----- nvinfo : EIATTR_SPARSE_MMA_MASK
	.align		4
.L_152:
        /*0018*/ 	.byte	0x03, 0x50
        /*001a*/ 	.short	0x0000


	//----- nvinfo : EIATTR_MAXREG_COUNT
	.align		4
        /*001c*/ 	.byte	0x03, 0x1b
        /*001e*/ 	.short	0x00a8


	//----- nvinfo : EIATTR_MERCURY_ISA_VERSION
	.align		4
        /*0020*/ 	.byte	0x03, 0x5f
        /*0022*/ 	.short	0x0101


	//----- nvinfo : EIATTR_VRC_CTA_INIT_COUNT
	.align		4
        /*0024*/ 	.byte	0x02, 0x4a
	.zero		1
	.zero		1


	//----- nvinfo : EIATTR_EXIT_INSTR_OFFSETS
	.align		4
        /*0028*/ 	.byte	0x04, 0x1c
        /*002a*/ 	.short	(.L_154 - .L_153)


	//   ....[0]....
.L_153:
        /*002c*/ 	.word	0x00000010


	//----- nvinfo : EIATTR_MAX_THREADS
	.align		4
.L_154:
        /*0030*/ 	.byte	0x04, 0x05
        /*0032*/ 	.short	(.L_156 - .L_155)
.L_155:
        /*0034*/ 	.word	0x00000180
        /*0038*/ 	.word	0x00000001
        /*003c*/ 	.word	0x00000001


	//----- nvinfo : EIATTR_CBANK_PARAM_SIZE
	.align		4
.L_156:
        /*0040*/ 	.byte	0x03, 0x19
        /*0042*/ 	.short	0x0a80


	//----- nvinfo : EIATTR_PARAM_CBANK
	.align		4
        /*0044*/ 	.byte	0x04, 0x0a
        /*0046*/ 	.short	(.L_158 - .L_157)
	.align		4
.L_157:
        /*0048*/ 	.word	index@(.nv.constant0._ZN7cutlass13device_kernelIN5flash11enable_sm90INS1_16FlashAttnFwdSm90INS1_25CollectiveMainloopFwdSm90ILi2EN4cute5tupleIJNS5_1CILi1EEES8_S8_EEENS6_IJNS7_ILi128EEESA_NS7_ILi256EEEEEELi256ENS_12float_e4m3_tEfNS_4arch4Sm90ELb1ELb0ELb0ELb1ELb1ELb0ELb0ELb1ELb0ELb1ELb1ELb0EEENS1_21CollectiveEpilogueFwdINS6_IJSA_SB_SA_EEES9_NS_10bfloat16_tESF_Li256ELb1ELb1ELb1ELb1EEENS1_36VarlenDynamicPersistentTileSchedulerILi128ELi128ELi256ELi128ELb1ELb1ELb1ELb1ELb1ELb1EEEEEEEEEvNT_6ParamsE)
        /*004c*/ 	.short	0x0380
        /*004e*/ 	.short	0x0a80


	//----- nvinfo : EIATTR_SW_WAR
	.align		4
.L_158:
        /*0050*/ 	.byte	0x04, 0x36
        /*0052*/ 	.short	(.L_160 - .L_159)
.L_159:
        /*0054*/ 	.word	0x00000008
.L_160:


//--------------------- .nv.info._ZN7cutlass13device_kernelIN5flash11enable_sm90INS1_16FlashAttnFwdSm90INS1_25CollectiveMainloopFwdSm90ILi2EN4cute5tupleIJNS5_1CILi1EEES8_S8_EEENS6_IJNS7_ILi128EEESA_NS7_ILi256EEEEEELi256ENS_12float_e4m3_tEfNS_4arch4Sm90ELb1ELb0ELb0ELb1ELb1ELb1ELb0ELb1ELb0ELb1ELb1ELb0EEENS1_21CollectiveEpilogueFwdINS6_IJSA_SB_SA_EEES9_NS_10bfloat16_tESF_Li256ELb1ELb1ELb1ELb1EEENS1_36VarlenDynamicPersistentTileSchedulerILi128ELi128ELi256ELi128ELb1ELb1ELb1ELb1ELb1ELb1EEEEEEEEEvNT_6ParamsE --------------------------
	.section	.nv.info._ZN7cutlass13device_kernelIN5flash11enable_sm90INS1_16FlashAttnFwdSm90INS1_25CollectiveMainloopFwdSm90ILi2EN4cute5tupleIJNS5_1CILi1EEES8_S8_EEENS6_IJNS7_ILi128EEESA_NS7_ILi256EEEEEELi256ENS_12float_e4m3_tEfNS_4arch4Sm90ELb1ELb0ELb0ELb1ELb1ELb1ELb0ELb1ELb0ELb1ELb1ELb0EEENS1_21CollectiveEpilogueFwdINS6_IJSA_SB_SA_EEES9_NS_10bfloat16_tESF_Li256ELb1ELb1ELb1ELb1EEENS1_36VarlenDynamicPersistentTileSchedulerILi128ELi128ELi256ELi128ELb1ELb1ELb1ELb1ELb1ELb1EEEEEEEEEvNT_6ParamsE,"",@"SHT_CUDA_INFO"
	.sectionflags	@""
	.align	4


	//----- nvinfo : EIATTR_CUDA_API_VERSION
	.align		4
        /*0000*/ 	.byte	0x04, 0x37
        /*0002*/ 	.short	(.L_162 - .L_161)
.L_161:
        /*0004*/ 	.word	0x00000082


	//----- nvinfo : EIATTR_KPARAM_INFO
	.align		4
.L_162:
        /*0008*/ 	.byte	0x04, 0x17
        /*000a*/ 	.short	(.L_164 - .L_163)
.L_163:
        /*000c*/ 	.word	0x00000000
        /*0010*/ 	.short	0x0000
        /*0012*/ 	.short	0x0000
        /*0014*/ 	.byte	0x00, 0xf0, 0x01, 0x2a


	//----- nvinfo : EIATTR_SPARSE_MMA_MASK
	.align		4
.L_164:
        /*0018*/ 	.byte	0x03, 0x50
        /*001a*/ 	.short	0x0000


	//----- nvinfo : EIATTR_MAXREG_COUNT
	.align		4
        /*001c*/ 	.byte	0x03, 0x1b
        /*001e*/ 	.short	0x00a8


	//----- nvinfo : EIATTR_MERCURY_ISA_VERSION
	.align		4
        /*0020*/ 	.byte	0x03, 0x5f
        /*0022*/ 	.short	0x0101


	//----- nvinfo : EIATTR_VRC_CTA_INIT_COUNT
	.align		4
        /*0024*/ 	.byte	0x02, 0x4a
	.zero		1
	.zero		1


	//----- nvinfo : EIATTR_EXIT_INSTR_OFFSETS
	.align		4
        /*0028*/ 	.byte	0x04, 0x1c
        /*002a*/ 	.short	(.L_166 - .L_165)


	//   ....[0]....
.L_165:
        /*002c*/ 	.word	0x00000010


	//----- nvinfo : EIATTR_MAX_THREADS
	.align		4
.L_166:
        /*0030*/ 	.byte	0x04, 0x05
        /*0032*/ 	.short	(.L_168 - .L_167)
.L_167:
        /*0034*/ 	.word	0x00000180
        /*0038*/ 	.word	0x00000001
        /*003c*/ 	.word	0x00000001


	//----- nvinfo : EIATTR_CBANK_PARAM_SIZE
	.align		4
.L_168:
        /*0040*/ 	.byte	0x03, 0x19
        /*0042*/ 	.short	0x0a80


	//----- nvinfo : EIATTR_PARAM_CBANK
	.align		4
        /*0044*/ 	.byte	0x04, 0x0a
        /*0046*/ 	.short	(.L_170 - .L_169)
	.align		4
.L_169:
        /*0048*/ 	.word	index@(.nv.constant0._ZN7cutlass13device_kernelIN5flash11enable_sm90INS1_16FlashAttnFwdSm90INS1_25CollectiveMainloopFwdSm90ILi2EN4cute5tupleIJNS5_1CILi1EEES8_S8_EEENS6_IJNS7_ILi128EEESA_NS7_ILi256EEEEEELi256ENS_12float_e4m3_tEfNS_4arch4Sm90ELb1ELb0ELb0ELb1ELb1ELb1ELb0ELb1ELb0ELb1ELb1ELb0EEENS1_21CollectiveEpilogueFwdINS6_IJSA_SB_SA_EEES9_NS_10bfloat16_tESF_Li256ELb1ELb1ELb1ELb1EEENS1_36VarlenDynamicPersistentTileSchedulerILi128ELi128ELi256ELi128ELb1ELb1ELb1ELb1ELb1ELb1EEEEEEEEEvNT_6ParamsE)
        /*004c*/ 	.short	0x0380
        /*004e*/ 	.short	0x0a80


	//----- nvinfo : EIATTR_SW_WAR
	.align		4
.L_170:
        /*0050*/ 	.byte	0x04, 0x36
        /*0052*/ 	.short	(.L_172 - .L_171)
.L_171:
        /*0054*/ 	.word	0x00000008
.L_172:


//--------------------- .nv.callgraph             --------------------------
	.section	.nv.callgraph,"",@"SHT_CUDA_CALLGRAPH"
	.align	4
	.sectionentsize	8
	.align		4
        /*0000*/ 	.word	0x00000000
	.align		4
        /*0004*/ 	.word	0xffffffff
	.align		4
        /*0008*/ 	.word	0x00000000
	.align		4
        /*000c*/ 	.word	0xfffffffe
	.align		4
        /*0010*/ 	.word	0x00000000
	.align		4
        /*0014*/ 	.word	0xfffffffd
	.align		4
        /*0018*/ 	.word	0x00000000
	.align		4
        /*001c*/ 	.word	0xfffffffc


//--------------------- .nv.constant4             --------------------------
	.section	.nv.constant4,"a",@progbits
	.align	8
	.align		8
.nv.constant4:
        /*0000*/ 	.dword	_ZN78_INTERNAL_15aef12b_42_flash_fwd_hdim256_e4m3_paged_split_sm90_cu_bdbb69e5_34124cuda3std3__45__cpo5beginE
	.align		8
        /*0008*/ 	.dword	_ZN78_INTERNAL_15aef12b_42_flash_fwd_hdim256_e4m3_paged_split_sm90_cu_bdbb69e5_34124cuda3std3__45__cpo3endE
	.align		8
        /*0010*/ 	.dword	_ZN78_INTERNAL_15aef12b_42_flash_fwd_hdim256_e4m3_paged_split_sm90_cu_bdbb69e5_34124cuda3std3__45__cpo6cbeginE
	.align		8
        /*0018*/ 	.dword	_ZN78_INTERNAL_15aef12b_42_flash_fwd_hdim256_e4m3_paged_split_sm90_cu_bdbb69e5_34124cuda3std3__45__cpo4cendE
	.align		8
        /*0020*/ 	.dword	_ZN78_INTERNAL_15aef12b_42_flash_fwd_hdim256_e4m3_paged_split_sm90_cu_bdbb69e5_34124cuda3std3__480_GLOBAL__N__15aef12b_42_flash_fwd_hdim256_e4m3_paged_split_sm90_cu_bdbb69e5_34126ignoreE
	.align		8
        /*0028*/ 	.dword	_ZN78_INTERNAL_15aef12b_42_flash_fwd_hdim256_e4m3_paged_split_sm90_cu_bdbb69e5_34124cuda3std3__419piecewise_constructE
	.align		8
        /*0030*/ 	.dword	_ZN78_INTERNAL_15aef12b_42_flash_fwd_hdim256_e4m3_paged_split_sm90_cu_bdbb69e5_34124cuda3std3__48in_placeE
	.align		8
        /*0038*/ 	.dword	_ZN78_INTERNAL_15aef12b_42_flash_fwd_hdim256_e4m3_paged_split_sm90_cu_bdbb69e5_34124cuda3std6ranges3__45__cpo4swapE
	.align		8
        /*0040*/ 	.dword	_ZN78_INTERNAL_15aef12b_42_flash_fwd_hdim256_e4m3_paged_split_sm90_cu_bdbb69e5_34124cuda3std6ranges3__45__cpo9iter_moveE
	.align		8
        /*0048*/ 	.dword	_ZN78_INTERNAL_15aef12b_42_flash_fwd_hdim256_e4m3_paged_split_sm90_cu_bdbb69e5_34124cute7productE
	.align		8
        /*0050*/ 	.dword	_ZN78_INTERNAL_15aef12b_42_flash_fwd_hdim256_e4m3_paged_split_sm90_cu_bdbb69e5_34124cute1_E


//--------------------- .text._ZN7cutlass13device_kernelIN5flash11enable_sm90INS1_16FlashAttnFwdSm90INS1_25CollectiveMainloopFwdSm90ILi2EN4cute5tupleIJNS5_1CILi1EEES8_S8_EEENS6_IJNS7_ILi128EEESA_NS7_ILi256EEEEEELi256ENS_12float_e4m3_tEfNS_4arch4Sm90ELb0ELb0ELb0ELb0ELb1ELb0ELb0ELb1ELb0ELb1ELb1ELb0EEENS1_21CollectiveEpilogueFwdINS6_IJSA_SB_SA_EEES9_NS_10bfloat16_tESF_Li256ELb0ELb1ELb1ELb1EEENS1_19SingleTileSchedulerILb0ELb1ELb1ELi128EEEEEEEEEvNT_6ParamsE --------------------------
	.section	.text._ZN7cutlass13device_kernelIN5flash11enable_sm90INS1_16FlashAttnFwdSm90INS1_25CollectiveMainloopFwdSm90ILi2EN4cute5tupleIJNS5_1CILi1EEES8_S8_EEENS6_IJNS7_ILi128EEESA_NS7_ILi256EEEEEELi256ENS_12float_e4m3_tEfNS_4arch4Sm90ELb0ELb0ELb0ELb0ELb1ELb0ELb0ELb1ELb0ELb1ELb1ELb0EEENS1_21CollectiveEpilogueFwdINS6_IJSA_SB_SA_EEES9_NS_10bfloat16_tESF_Li256ELb0ELb1ELb1ELb1EEENS1_19SingleTileSchedulerILb0ELb1ELb1ELi128EEEEEEEEEvNT_6ParamsE,"ax",@progbits
	.align	128
.text._ZN7cutlass13device_kernelIN5flash11enable_sm90INS1_16FlashAttnFwdSm90INS1_25CollectiveMainloopFwdSm90ILi2EN4cute5tupleIJNS5_1CILi1EEES8_S8_EEENS6_IJNS7_ILi128EEESA_NS7_ILi256EEEEEELi256ENS_12float_e4m3_tEfNS_4arch4Sm90ELb0ELb0ELb0ELb0ELb1ELb0ELb0ELb1ELb0ELb1ELb1ELb0EEENS1_21CollectiveEpilogueFwdINS6_IJSA_SB_SA_EEES9_NS_10bfloat16_tESF_Li256ELb0ELb1ELb1ELb1EEENS1_19SingleTileSchedulerILb0ELb1ELb1ELi128EEEEEEEEEvNT_6ParamsE:
        .type           _ZN7cutlass13device_kernelIN5flash11enable_sm90INS1_16FlashAttnFwdSm90INS1_25CollectiveMainloopFwdSm90ILi2EN4cute5tupleIJNS5_1CILi1EEES8_S8_EEENS6_IJNS7_ILi128EEESA_NS7_ILi256EEEEEELi256ENS_12float_e4m3_tEfNS_4arch4Sm90ELb0ELb0ELb0ELb0ELb1ELb0ELb0ELb1ELb0ELb1ELb1ELb0EEENS1_21CollectiveEpilogueFwdINS6_IJSA_SB_SA_EEES9_NS_10bfloat16_tESF_Li256ELb0ELb1ELb1ELb1EEENS1_19SingleTileSchedulerILb0ELb1ELb1ELi128EEEEEEEEEvNT_6ParamsE,@function
        .size           _ZN7cutlass13device_kernelIN5flash11enable_sm90INS1_16FlashAttnFwdSm90INS1_25CollectiveMainloopFwdSm90ILi2EN4cute5tupleIJNS5_1CILi1EEES8_S8_EEENS6_IJNS7_ILi128EEESA_NS7_ILi256EEEEEELi256ENS_12float_e4m3_tEfNS_4arch4Sm90ELb0ELb0ELb0ELb0ELb1ELb0ELb0ELb1ELb0ELb1ELb1ELb0EEENS1_21CollectiveEpilogueFwdINS6_IJSA_SB_SA_EEES9_NS_10bfloat16_tESF_Li256ELb0ELb1ELb1ELb1EEENS1_19SingleTileSchedulerILb0ELb1ELb1ELi128EEEEEEEEEvNT_6ParamsE,(.L_x_9 - _ZN7cutlass13device_kernelIN5flash11enable_sm90INS1_16FlashAttnFwdSm90INS1_25CollectiveMainloopFwdSm90ILi2EN4cute5tupleIJNS5_1CILi1EEES8_S8_EEENS6_IJNS7_ILi128EEESA_NS7_ILi256EEEEEELi256ENS_12float_e4m3_tEfNS_4arch4Sm90ELb0ELb0ELb0ELb0ELb1ELb0ELb0ELb1ELb0ELb1ELb1ELb0EEENS1_21CollectiveEpilogueFwdINS6_IJSA_SB_SA_EEES9_NS_10bfloat16_tESF_Li256ELb0ELb1ELb1ELb1EEENS1_19SingleTileSchedulerILb0ELb1ELb1ELi128EEEEEEEEEvNT_6ParamsE)
        .other          _ZN7cutlass13device_kernelIN5flash11enable_sm90INS1_16FlashAttnFwdSm90INS1_25CollectiveMainloopFwdSm90ILi2EN4cute5tupleIJNS5_1CILi1EEES8_S8_EEENS6_IJNS7_ILi128EEESA_NS7_ILi256EEEEEELi256ENS_12float_e4m3_tEfNS_4arch4Sm90ELb0ELb0ELb0ELb0ELb1ELb0ELb0ELb1ELb0ELb1ELb1ELb0EEENS1_21CollectiveEpilogueFwdINS6_IJSA_SB_SA_EEES9_NS_10bfloat16_tESF_Li256ELb0ELb1ELb1ELb1EEENS1_19SingleTileSchedulerILb0ELb1ELb1ELi128EEEEEEEEEvNT_6ParamsE,@"STO_CUDA_ENTRY STV_DEFAULT"
_ZN7cutlass13device_kernelIN5flash11enable_sm90INS1_16FlashAttnFwdSm90INS1_25CollectiveMainloopFwdSm90ILi2EN4cute5tupleIJNS5_1CILi1EEES8_S8_EEENS6_IJNS7_ILi128EEESA_NS7_ILi256EEEEEELi256ENS_12float_e4m3_tEfNS_4arch4Sm90ELb0ELb0ELb0ELb0ELb1ELb0ELb0ELb1ELb0ELb1ELb1ELb0EEENS1_21CollectiveEpilogueFwdINS6_IJSA_SB_SA_EEES9_NS_10bfloat16_tESF_Li256ELb0ELb1ELb1ELb1EEENS1_19SingleTileSchedulerILb0ELb1ELb1ELi128EEEEEEEEEvNT_6ParamsE:
[----:B------:R-:W-:Y:S01]  /*0000*/  LDC R1, c[0x0][0x37c] ;  /* 0x0000df00ff017b82 */ /* 0x000fe20000000800 */
[----:B------:R-:W-:Y:S05]  /*0010*/  EXIT ;  /* 0x000000000000794d */ /* 0x000fea0003800000 */
.L_x_0:
[----:B------:R-:W-:-:S00]  /*0020*/  BRA `(.L_x_0) ;  /* 0xfffffffc00fc7947 */ /* 0x000fc0000383ffff */
[----:B------:R-:W-:-:S00]  /*0030*/  NOP ;  /* 0x0000000000007918 */ /* 0x000fc00000000000 */
        /* <DEDUP_REMOVED lines=12> */
.L_x_9:


//--------------------- .text._ZN7cutlass13device_kernelIN5flash11enable_sm90INS1_16FlashAttnFwdSm90INS1_25CollectiveMainloopFwdSm90ILi2EN4cute5tupleIJNS5_1CILi1EEES8_S8_EEENS6_IJNS7_ILi128EEESA_NS7_ILi256EEEEEELi256ENS_12float_e4m3_tEfNS_4arch4Sm90ELb0ELb0ELb0ELb1ELb1ELb0ELb0ELb1ELb0ELb1ELb1ELb0EEENS1_21CollectiveEpilogueFwdINS6_IJSA_SB_SA_EEES9_NS_10bfloat16_tESF_Li256ELb1ELb1ELb1ELb1EEENS1_36VarlenDynamicPersistentTileSchedulerILi128ELi128ELi256ELi128ELb1ELb1ELb1ELb0ELb1ELb1EEEEEEEEEvNT_6ParamsE --------------------------
	.section	.text._ZN7cutlass13device_kernelIN5flash11enable_sm90INS1_16FlashAttnFwdSm90INS1_25CollectiveMainloopFwdSm90ILi2EN4cute5tupleIJNS5_1CILi1EEES8_S8_EEENS6_IJNS7_ILi128EEESA_NS7_ILi256EEEEEELi256ENS_12float_e4m3_tEfNS_4arch4Sm90ELb0ELb0ELb0ELb1ELb1ELb0ELb0ELb1ELb0ELb1ELb1ELb0EEENS1_21CollectiveEpilogueFwdINS6_IJSA_SB_SA_EEES9_NS_10bfloat16_tESF_Li256ELb1ELb1ELb1ELb1EEENS1_36VarlenDynamicPersistentTileSchedulerILi128ELi128ELi256ELi128ELb1ELb1ELb1ELb0ELb1ELb1EEEEEEEEEvNT_6ParamsE,"ax",@progbits
	.align	128
.text._ZN7cutlass13device_kernelIN5flash11enable_sm90INS1_16FlashAttnFwdSm90INS1_25CollectiveMainloopFwdSm90ILi2EN4cute5tupleIJNS5_1CILi1EEES8_S8_EEENS6_IJNS7_ILi128EEESA_NS7_ILi256EEEEEELi256ENS_12float_e4m3_tEfNS_4arch4Sm90ELb0ELb0ELb0ELb1ELb1ELb0ELb0ELb1ELb0ELb1ELb1ELb0EEENS1_21CollectiveEpilogueFwdINS6_IJSA_SB_SA_EEES9_NS_10bfloat16_tESF_Li256ELb1ELb1ELb1ELb1EEENS1_36VarlenDynamicPersistentTileSchedulerILi128ELi128ELi256ELi128ELb1ELb1ELb1ELb0ELb1ELb1EEEEEEEEEvNT_6ParamsE:
        .type           _ZN7cutlass13device_kernelIN5flash11enable_sm90INS1_16FlashAttnFwdSm90INS1_25CollectiveMainloopFwdSm90ILi2EN4cute5tupleIJNS5_1CILi1EEES8_S8_EEENS6_IJNS7_ILi128EEESA_NS7_ILi256EEEEEELi256ENS_12float_e4m3_tEfNS_4arch4Sm90ELb0ELb0ELb0ELb1ELb1ELb0ELb0ELb1ELb0ELb1ELb1ELb0EEENS1_21CollectiveEpilogueFwdINS6_IJSA_SB_SA_EEES9_NS_10bfloat16_tESF_Li256ELb1ELb1ELb1ELb1EEENS1_36VarlenDynamicPersistentTileSchedulerILi128ELi128ELi256ELi128ELb1ELb1ELb1ELb0ELb1ELb1EEEEEEEEEvNT_6ParamsE,@function
        .size           _ZN7cutlass13device_kernelIN5flash11enable_sm90INS1_16FlashAttnFwdSm90INS1_25CollectiveMainloopFwdSm90ILi2EN4cute5tupleIJNS5_1CILi1EEES8_S8_EEENS6_IJNS7_ILi128EEESA_NS7_ILi256EEEEEELi256ENS_12float_e4m3_tEfNS_4arch4Sm90ELb0ELb0ELb0ELb1ELb1ELb0ELb0ELb1ELb0ELb1ELb1ELb0EEENS1_21CollectiveEpilogueFwdINS6_IJSA_SB_SA_EEES9_NS_10bfloat16_tESF_Li256ELb1ELb1ELb1ELb1EEENS1_36VarlenDynamicPersistentTileSchedulerILi128ELi128ELi256ELi128ELb1ELb1ELb1ELb0ELb1ELb1EEEEEEEEEvNT_6ParamsE,(.L_x_10 - _ZN7cutlass13device_kernelIN5flash11enable_sm90INS1_16FlashAttnFwdSm90INS1_25CollectiveMainloopFwdSm90ILi2EN4cute5tupleIJNS5_1CILi1EEES8_S8_EEENS6_IJNS7_ILi128EEESA_NS7_ILi256EEEEEELi256ENS_12float_e4m3_tEfNS_4arch4Sm90ELb0ELb0ELb0ELb1ELb1ELb0ELb0ELb1ELb0ELb1ELb1ELb0EEENS1_21CollectiveEpilogueFwdINS6_IJSA_SB_SA_EEES9_NS_10bfloat16_tESF_Li256ELb1ELb1ELb1ELb1EEENS1_36VarlenDynamicPersistentTileSchedulerILi128ELi128ELi256ELi128ELb1ELb1ELb1ELb0ELb1ELb1EEEEEEEEEvNT_6ParamsE)
        .other          _ZN7cutlass13device_kernelIN5flash11enable_sm90INS1_16FlashAttnFwdSm90INS1_25CollectiveMainloopFwdSm90ILi2EN4cute5tupleIJNS5_1CILi1EEES8_S8_EEENS6_IJNS7_ILi128EEESA_NS7_ILi256EEEEEELi256ENS_12float_e4m3_tEfNS_4arch4Sm90ELb0ELb0ELb0ELb1ELb1ELb0ELb0ELb1ELb0ELb1ELb1ELb0EEENS1_21CollectiveEpilogueFwdINS6_IJSA_SB_SA_EEES9_NS_10bfloat16_tESF_Li256ELb1ELb1ELb1ELb1EEENS1_36VarlenDynamicPersistentTileSchedulerILi128ELi128ELi256ELi128ELb1ELb1ELb1ELb0ELb1ELb1EEEEEEEEEvNT_6ParamsE,@"STO_CUDA_ENTRY STV_DEFAULT"
_ZN7cutlass13device_kernelIN5flash11enable_sm90INS1_16FlashAttnFwdSm90INS1_25CollectiveMainloopFwdSm90ILi2EN4cute5tupleIJNS5_1CILi1EEES8_S8_EEENS6_IJNS7_ILi128EEESA_NS7_ILi256EEEEEELi256ENS_12float_e4m3_tEfNS_4arch4Sm90ELb0ELb0ELb0ELb1ELb1ELb0ELb0ELb1ELb0ELb1ELb1ELb0EEENS1_21CollectiveEpilogueFwdINS6_IJSA_SB_SA_EEES9_NS_10bfloat16_tESF_Li256ELb1ELb1ELb1ELb1EEENS1_36VarlenDynamicPersistentTileSchedulerILi128ELi128ELi256ELi128ELb1ELb1ELb1ELb0ELb1ELb1EEEEEEEEEvNT_6ParamsE:
[----:B------:R-:W-:Y:S01]  /*0000*/  LDC R1, c[0x0][0x37c] ;  /* 0x0000df00ff017b82 */ /* 0x000fe20000000800 */
[----:B------:R-:W-:Y:S05]  /*0010*/  EXIT ;  /* 0x000000000000794d */ /* 0x000fea0003800000 */
.L_x_1:
        /* <DEDUP_REMOVED lines=14> */
.L_x_10:


//--------------------- .text._ZN7cutlass13device_kernelIN5flash11enable_sm90INS1_16FlashAttnFwdSm90INS1_25CollectiveMainloopFwdSm90ILi2EN4cute5tupleIJNS5_1CILi1EEES8_S8_EEENS6_IJNS7_ILi128EEESA_NS7_ILi256EEEEEELi256ENS_12float_e4m3_tEfNS_4arch4Sm90ELb0ELb0ELb0ELb1ELb1ELb1ELb0ELb1ELb0ELb1ELb1ELb0EEENS1_21CollectiveEpilogueFwdINS6_IJSA_SB_SA_EEES9_NS_10bfloat16_tESF_Li256ELb1ELb1ELb1ELb1EEENS1_36VarlenDynamicPersistentTileSchedulerILi128ELi128ELi256ELi128ELb1ELb1ELb1ELb0ELb1ELb1EEEEEEEEEvNT_6ParamsE --------------------------
	.section	.text._ZN7cutlass13device_kernelIN5flash11enable_sm90INS1_16FlashAttnFwdSm90INS1_25CollectiveMainloopFwdSm90ILi2EN4cute5tupleIJNS5_1CILi1EEES8_S8_EEENS6_IJNS7_ILi128EEESA_NS7_ILi256EEEEEELi256ENS_12float_e4m3_tEfNS_4arch4Sm90ELb0ELb0ELb0ELb1ELb1ELb1ELb0ELb1ELb0ELb1ELb1ELb0EEENS1_21CollectiveEpilogueFwdINS6_IJSA_SB_SA_EEES9_NS_10bfloat16_tESF_Li256ELb1ELb1ELb1ELb1EEENS1_36VarlenDynamicPersistentTileSchedulerILi128ELi128ELi256ELi128ELb1ELb1ELb1ELb0ELb1ELb1EEEEEEEEEvNT_6ParamsE,"ax",@progbits
	.align	128
.text._ZN7cutlass13device_kernelIN5flash11enable_sm90INS1_16FlashAttnFwdSm90INS1_25CollectiveMainloopFwdSm90ILi2EN4cute5tupleIJNS5_1CILi1EEES8_S8_EEENS6_IJNS7_ILi128EEESA_NS7_ILi256EEEEEELi256ENS_12float_e4m3_tEfNS_4arch4Sm90ELb0ELb0ELb0ELb1ELb1ELb1ELb0ELb1ELb0ELb1ELb1ELb0EEENS1_21CollectiveEpilogueFwdINS6_IJSA_SB_SA_EEES9_NS_10bfloat16_tESF_Li256ELb1ELb1ELb1ELb1EEENS1_36VarlenDynamicPersistentTileSchedulerILi128ELi128ELi256ELi128ELb1ELb1ELb1ELb0ELb1ELb1EEEEEEEEEvNT_6ParamsE:
        .type           _ZN7cutlass13device_kernelIN5flash11enable_sm90INS1_16FlashAttnFwdSm90INS1_25CollectiveMainloopFwdSm90ILi2EN4cute5tupleIJNS5_1CILi1EEES8_S8_EEENS6_IJNS7_ILi128EEESA_NS7_ILi256EEEEEELi256ENS_12float_e4m3_tEfNS_4arch4Sm90ELb0ELb0ELb0ELb1ELb1ELb1ELb0ELb1ELb0ELb1ELb1ELb0EEENS1_21CollectiveEpilogueFwdINS6_IJSA_SB_SA_EEES9_NS_10bfloat16_tESF_Li256ELb1ELb1ELb1ELb1EEENS1_36VarlenDynamicPersistentTileSchedulerILi128ELi128ELi256ELi128ELb1ELb1ELb1ELb0ELb1ELb1EEEEEEEEEvNT_6ParamsE,@function
        .size           _ZN7cutlass13device_kernelIN5flash11enable_sm90INS1_16FlashAttnFwdSm90INS1_25CollectiveMainloopFwdSm90ILi2EN4cute5tupleIJNS5_1CILi1EEES8_S8_EEENS6_IJNS7_ILi128EEESA_NS7_ILi256EEEEEELi256ENS_12float_e4m3_tEfNS_4arch4Sm90ELb0ELb0ELb0ELb1ELb1ELb1ELb0ELb1ELb0ELb1ELb1ELb0EEENS1_21CollectiveEpilogueFwdINS6_IJSA_SB_SA_EEES9_NS_10bfloat16_tESF_Li256ELb1ELb1ELb1ELb1EEENS1_36VarlenDynamicPersistentTileSchedulerILi128ELi128ELi256ELi128ELb1ELb1ELb1ELb0ELb1ELb1EEEEEEEEEvNT_6ParamsE,(.L_x_11 - _ZN7cutlass13device_kernelIN5flash11enable_sm90INS1_16FlashAttnFwdSm90INS1_25CollectiveMainloopFwdSm90ILi2EN4cute5tupleIJNS5_1CILi1EEES8_S8_EEENS6_IJNS7_ILi128EEESA_NS7_ILi256EEEEEELi256ENS_12float_e4m3_tEfNS_4arch4Sm90ELb0ELb0ELb0ELb1ELb1ELb1ELb0ELb1ELb0ELb1ELb1ELb0EEENS1_21CollectiveEpilogueFwdINS6_IJSA_SB_SA_EEES9_NS_10bfloat16_tESF_Li256ELb1ELb1ELb1ELb1EEENS1_36VarlenDynamicPersistentTileSchedulerILi128ELi128ELi256ELi128ELb1ELb1ELb1ELb0ELb1ELb1EEEEEEEEEvNT_6ParamsE)
        .other          _ZN7cutlass13device_kernelIN5flash11enable_sm90INS1_16FlashAttnFwdSm90INS1_25CollectiveMainloopFwdSm90ILi2EN4cute5tupleIJNS5_1CILi1EEES8_S8_EEENS6_IJNS7_ILi128EEESA_NS7_ILi256EEEEEELi256ENS_12float_e4m3_tEfNS_4arch4Sm90ELb0ELb0ELb0ELb1ELb1ELb1ELb0ELb1ELb0ELb1ELb1ELb0EEENS1_21CollectiveEpilogueFwdINS6_IJSA_SB_SA_EEES9_NS_10bfloat16_tESF_Li256ELb1ELb1ELb1ELb1EEENS1_36VarlenDynamicPersistentTileSchedulerILi128ELi128ELi256ELi128ELb1ELb1ELb1ELb0ELb1ELb1EEEEEEEEEvNT_6ParamsE,@"STO_CUDA_ENTRY STV_DEFAULT"
_ZN7cutlass13device_kernelIN5flash11enable_sm90INS1_16FlashAttnFwdSm90INS1_25CollectiveMainloopFwdSm90ILi2EN4cute5tupleIJNS5_1CILi1EEES8_S8_EEENS6_IJNS7_ILi128EEESA_NS7_ILi256EEEEEELi256ENS_12float_e4m3_tEfNS_4arch4Sm90ELb0ELb0ELb0ELb1ELb1ELb1ELb0ELb1ELb0ELb1ELb1ELb0EEENS1_21CollectiveEpilogueFwdINS6_IJSA_SB_SA_EEES9_NS_10bfloat16_tESF_Li256ELb1ELb1ELb1ELb1EEENS1_36VarlenDynamicPersistentTileSchedulerILi128ELi128ELi256ELi128ELb1ELb1ELb1ELb0ELb1ELb1EEEEEEEEEvNT_6ParamsE:
[----:B------:R-:W-:Y:S01]  /*0000*/  LDC R1, c[0x0][0x37c] ;  /* 0x0000df00ff017b82 */ /* 0x000fe20000000800 */
[----:B------:R-:W-:Y:S05]  /*0010*/  EXIT ;  /* 0x000000000000794d */ /* 0x000fea0003800000 */
.L_x_2:
        /* <DEDUP_REMOVED lines=14> */
.L_x_11:


//--------------------- .text._ZN7cutlass13device_kernelIN5flash11enable_sm90INS1_16FlashAttnFwdSm90INS1_25CollectiveMainloopFwdSm90ILi2EN4cute5tupleIJNS5_1CILi1EEES8_S8_EEENS6_IJNS7_ILi128EEENS7_ILi64EEENS7_ILi256EEEEEELi256ENS_12float_e4m3_tEfNS_4arch4Sm90ELb0ELb1ELb0ELb0ELb1ELb0ELb0ELb1ELb0ELb1ELb1ELb0EEENS1_21CollectiveEpilogueFwdINS6_IJSA_SC_SB_EEES9_NS_10bfloat16_tESG_Li256ELb0ELb1ELb1ELb1EEENS1_19SingleTileSchedulerILb0ELb1ELb1ELi128EEEEEEEEEvNT_6ParamsE --------------------------
	.section	.text._ZN7cutlass13device_kernelIN5flash11enable_sm90INS1_16FlashAttnFwdSm90INS1_25CollectiveMainloopFwdSm90ILi2EN4cute5tupleIJNS5_1CILi1EEES8_S8_EEENS6_IJNS7_ILi128EEENS7_ILi64EEENS7_ILi256EEEEEELi256ENS_12float_e4m3_tEfNS_4arch4Sm90ELb0ELb1ELb0ELb0ELb1ELb0ELb0ELb1ELb0ELb1ELb1ELb0EEENS1_21CollectiveEpilogueFwdINS6_IJSA_SC_SB_EEES9_NS_10bfloat16_tESG_Li256ELb0ELb1ELb1ELb1EEENS1_19SingleTileSchedulerILb0ELb1ELb1ELi128EEEEEEEEEvNT_6ParamsE,"ax",@progbits
	.align	128
.text._ZN7cutlass13device_kernelIN5flash11enable_sm90INS1_16FlashAttnFwdSm90INS1_25CollectiveMainloopFwdSm90ILi2EN4cute5tupleIJNS5_1CILi1EEES8_S8_EEENS6_IJNS7_ILi128EEENS7_ILi64EEENS7_ILi256EEEEEELi256ENS_12float_e4m3_tEfNS_4arch4Sm90ELb0ELb1ELb0ELb0ELb1ELb0ELb0ELb1ELb0ELb1ELb1ELb0EEENS1_21CollectiveEpilogueFwdINS6_IJSA_SC_SB_EEES9_NS_10bfloat16_tESG_Li256ELb0ELb1ELb1ELb1EEENS1_19SingleTileSchedulerILb0ELb1ELb1ELi128EEEEEEEEEvNT_6ParamsE:
        .type           _ZN7cutlass13device_kernelIN5flash11enable_sm90INS1_16FlashAttnFwdSm90INS1_25CollectiveMainloopFwdSm90ILi2EN4cute5tupleIJNS5_1CILi1EEES8_S8_EEENS6_IJNS7_ILi128EEENS7_ILi64EEENS7_ILi256EEEEEELi256ENS_12float_e4m3_tEfNS_4arch4Sm90ELb0ELb1ELb0ELb0ELb1ELb0ELb0ELb1ELb0ELb1ELb1ELb0EEENS1_21CollectiveEpilogueFwdINS6_IJSA_SC_SB_EEES9_NS_10bfloat16_tESG_Li256ELb0ELb1ELb1ELb1EEENS1_19SingleTileSchedulerILb0ELb1ELb1ELi128EEEEEEEEEvNT_6ParamsE,@function
        .size           _ZN7cutlass13device_kernelIN5flash11enable_sm90INS1_16FlashAttnFwdSm90INS1_25CollectiveMainloopFwdSm90ILi2EN4cute5tupleIJNS5_1CILi1EEES8_S8_EEENS6_IJNS7_ILi128EEENS7_ILi64EEENS7_ILi256EEEEEELi256ENS_12float_e4m3_tEfNS_4arch4Sm90ELb0ELb1ELb0ELb0ELb1ELb0ELb0ELb1ELb0ELb1ELb1ELb0EEENS1_21CollectiveEpilogueFwdINS6_IJSA_SC_SB_EEES9_NS_10bfloat16_tESG_Li256ELb0ELb1ELb1ELb1EEENS1_19SingleTileSchedulerILb0ELb1ELb1ELi128EEEEEEEEEvNT_6ParamsE,(.L_x_12 - _ZN7cutlass13device_kernelIN5flash11enable_sm90INS1_16FlashAttnFwdSm90INS1_25CollectiveMainloopFwdSm90ILi2EN4cute5tupleIJNS5_1CILi1EEES8_S8_EEENS6_IJNS7_ILi128EEENS7_ILi64EEENS7_ILi256EEEEEELi256ENS_12float_e4m3_tEfNS_4arch4Sm90ELb0ELb1ELb0ELb0ELb1ELb0ELb0ELb1ELb0ELb1ELb1ELb0EEENS1_21CollectiveEpilogueFwdINS6_IJSA_SC_SB_EEES9_NS_10bfloat16_tESG_Li256ELb0ELb1ELb1ELb1EEENS1_19SingleTileSchedulerILb0ELb1ELb1ELi128EEEEEEEEEvNT_6ParamsE)
        .other          _ZN7cutlass13device_kernelIN5flash11enable_sm90INS1_16FlashAttnFwdSm90INS1_25CollectiveMainloopFwdSm90ILi2EN4cute5tupleIJNS5_1CILi1EEES8_S8_EEENS6_IJNS7_ILi128EEENS7_ILi64EEENS7_ILi256EEEEEELi256ENS_12float_e4m3_tEfNS_4arch4Sm90ELb0ELb1ELb0ELb0ELb1ELb0ELb0ELb1ELb0ELb1ELb1ELb0EEENS1_21CollectiveEpilogueFwdINS6_IJSA_SC_SB_EEES9_NS_10bfloat16_tESG_Li256ELb0ELb1ELb1ELb1EEENS1_19SingleTileSchedulerILb0ELb1ELb1ELi128EEEEEEEEEvNT_6ParamsE,@"STO_CUDA_ENTRY STV_DEFAULT"
_ZN7cutlass13device_kernelIN5flash11enable_sm90INS1_16FlashAttnFwdSm90INS1_25CollectiveMainloopFwdSm90ILi2EN4cute5tupleIJNS5_1CILi1EEES8_S8_EEENS6_IJNS7_ILi128EEENS7_ILi64EEENS7_ILi256EEEEEELi256ENS_12float_e4m3_tEfNS_4arch4Sm90ELb0ELb1ELb0ELb0ELb1ELb0ELb0ELb1ELb0ELb1ELb1ELb0EEENS1_21CollectiveEpilogueFwdINS6_IJSA_SC_SB_EEES9_NS_10bfloat16_tESG_Li256ELb0ELb1ELb1ELb1EEENS1_19SingleTileSchedulerILb0ELb1ELb1ELi128EEEEEEEEEvNT_6ParamsE:
[----:B------:R-:W-:Y:S01]  /*0000*/  LDC R1, c[0x0][0x37c] ;  /* 0x0000df00ff017b82 */ /* 0x000fe20000000800 */
[----:B------:R-:W-:Y:S05]  /*0010*/  EXIT ;  /* 0x000000000000794d */ /* 0x000fea0003800000 */
.L_x_3:
        /* <DEDUP_REMOVED lines=14> */
.L_x_12:


//--------------------- .text._ZN7cutlass13device_kernelIN5flash11enable_sm90INS1_16FlashAttnFwdSm90INS1_25CollectiveMainloopFwdSm90ILi2EN4cute5tupleIJNS5_1CILi1EEES8_S8_EEENS6_IJNS7_ILi128EEENS7_ILi64EEENS7_ILi256EEEEEELi256ENS_12float_e4m3_tEfNS_4arch4Sm90ELb0ELb1ELb0ELb1ELb1ELb0ELb0ELb1ELb0ELb1ELb1ELb0EEENS1_21CollectiveEpilogueFwdINS6_IJSA_SC_SB_EEES9_NS_10bfloat16_tESG_Li256ELb1ELb1ELb1ELb1EEENS1_36VarlenDynamicPersistentTileSchedulerILi128ELi64ELi256ELi128ELb1ELb1ELb1ELb1ELb0ELb1EEEEEEEEEvNT_6ParamsE --------------------------
	.section	.text._ZN7cutlass13device_kernelIN5flash11enable_sm90INS1_16FlashAttnFwdSm90INS1_25CollectiveMainloopFwdSm90ILi2EN4cute5tupleIJNS5_1CILi1EEES8_S8_EEENS6_IJNS7_ILi128EEENS7_ILi64EEENS7_ILi256EEEEEELi256ENS_12float_e4m3_tEfNS_4arch4Sm90ELb0ELb1ELb0ELb1ELb1ELb0ELb0ELb1ELb0ELb1ELb1ELb0EEENS1_21CollectiveEpilogueFwdINS6_IJSA_SC_SB_EEES9_NS_10bfloat16_tESG_Li256ELb1ELb1ELb1ELb1EEENS1_36VarlenDynamicPersistentTileSchedulerILi128ELi64ELi256ELi128ELb1ELb1ELb1ELb1ELb0ELb1EEEEEEEEEvNT_6ParamsE,"ax",@progbits
	.align	128
.text._ZN7cutlass13device_kernelIN5flash11enable_sm90INS1_16FlashAttnFwdSm90INS1_25CollectiveMainloopFwdSm90ILi2EN4cute5tupleIJNS5_1CILi1EEES8_S8_EEENS6_IJNS7_ILi128EEENS7_ILi64EEENS7_ILi256EEEEEELi256ENS_12float_e4m3_tEfNS_4arch4Sm90ELb0ELb1ELb0ELb1ELb1ELb0ELb0ELb1ELb0ELb1ELb1ELb0EEENS1_21CollectiveEpilogueFwdINS6_IJSA_SC_SB_EEES9_NS_10bfloat16_tESG_Li256ELb1ELb1ELb1ELb1EEENS1_36VarlenDynamicPersistentTileSchedulerILi128ELi64ELi256ELi128ELb1ELb1ELb1ELb1ELb0ELb1EEEEEEEEEvNT_6ParamsE:
        .type           _ZN7cutlass13device_kernelIN5flash11enable_sm90INS1_16FlashAttnFwdSm90INS1_25CollectiveMainloopFwdSm90ILi2EN4cute5tupleIJNS5_1CILi1EEES8_S8_EEENS6_IJNS7_ILi128EEENS7_ILi64EEENS7_ILi256EEEEEELi256ENS_12float_e4m3_tEfNS_4arch4Sm90ELb0ELb1ELb0ELb1ELb1ELb0ELb0ELb1ELb0ELb1ELb1ELb0EEENS1_21CollectiveEpilogueFwdINS6_IJSA_SC_SB_EEES9_NS_10bfloat16_tESG_Li256ELb1ELb1ELb1ELb1EEENS1_36VarlenDynamicPersistentTileSchedulerILi128ELi64ELi256ELi128ELb1ELb1ELb1ELb1ELb0ELb1EEEEEEEEEvNT_6ParamsE,@function
        .size           _ZN7cutlass13device_kernelIN5flash11enable_sm90INS1_16FlashAttnFwdSm90INS1_25CollectiveMainloopFwdSm90ILi2EN4cute5tupleIJNS5_1CILi1EEES8_S8_EEENS6_IJNS7_ILi128EEENS7_ILi64EEENS7_ILi256EEEEEELi256ENS_12float_e4m3_tEfNS_4arch4Sm90ELb0ELb1ELb0ELb1ELb1ELb0ELb0ELb1ELb0ELb1ELb1ELb0EEENS1_21CollectiveEpilogueFwdINS6_IJSA_SC_SB_EEES9_NS_10bfloat16_tESG_Li256ELb1ELb1ELb1ELb1EEENS1_36VarlenDynamicPersistentTileSchedulerILi128ELi64ELi256ELi128ELb1ELb1ELb1ELb1ELb0ELb1EEEEEEEEEvNT_6ParamsE,(.L_x_13 - _ZN7cutlass13device_kernelIN5flash11enable_sm90INS1_16FlashAttnFwdSm90INS1_25CollectiveMainloopFwdSm90ILi2EN4cute5tupleIJNS5_1CILi1EEES8_S8_EEENS6_IJNS7_ILi128EEENS7_ILi64EEENS7_ILi256EEEEEELi256ENS_12float_e4m3_tEfNS_4arch4Sm90ELb0ELb1ELb0ELb1ELb1ELb0ELb0ELb1ELb0ELb1ELb1ELb0EEENS1_21CollectiveEpilogueFwdINS6_IJSA_SC_SB_EEES9_NS_10bfloat16_tESG_Li256ELb1ELb1ELb1ELb1EEENS1_36VarlenDynamicPersistentTileSchedulerILi128ELi64ELi256ELi128ELb1ELb1ELb1ELb1ELb0ELb1EEEEEEEEEvNT_6ParamsE)
        .other          _ZN7cutlass13device_kernelIN5flash11enable_sm90INS1_16FlashAttnFwdSm90INS1_25CollectiveMainloopFwdSm90ILi2EN4cute5tupleIJNS5_1CILi1EEES8_S8_EEENS6_IJNS7_ILi128EEENS7_ILi64EEENS7_ILi256EEEEEELi256ENS_12float_e4m3_tEfNS_4arch4Sm90ELb0ELb1ELb0ELb1ELb1ELb0ELb0ELb1ELb0ELb1ELb1ELb0EEENS1_21CollectiveEpilogueFwdINS6_IJSA_SC_SB_EEES9_NS_10bfloat16_tESG_Li256ELb1ELb1ELb1ELb1EEENS1_36VarlenDynamicPersistentTileSchedulerILi128ELi64ELi256ELi128ELb1ELb1ELb1ELb1ELb0ELb1EEEEEEEEEvNT_6ParamsE,@"STO_CUDA_ENTRY STV_DEFAULT"
_ZN7cutlass13device_kernelIN5flash11enable_sm90INS1_16FlashAttnFwdSm90INS1_25CollectiveMainloopFwdSm90ILi2EN4cute5tupleIJNS5_1CILi1EEES8_S8_EEENS6_IJNS7_ILi128EEENS7_ILi64EEENS7_ILi256EEEEEELi256ENS_12float_e4m3_tEfNS_4arch4Sm90ELb0ELb1ELb0ELb1ELb1ELb0ELb0ELb1ELb0ELb1ELb1ELb0EEENS1_21CollectiveEpilogueFwdINS6_IJSA_SC_SB_EEES9_NS_10bfloat16_tESG_Li256ELb1ELb1ELb1ELb1EEENS1_36VarlenDynamicPersistentTileSchedulerILi128ELi64ELi256ELi128ELb1ELb1ELb1ELb1ELb0ELb1EEEEEEEEEvNT_6ParamsE:
[----:B------:R-:W-:Y:S01]  /*0000*/  LDC R1, c[0x0][0x37c] ;  /* 0x0000df00ff017b82 */ /* 0x000fe20000000800 */
[----:B------:R-:W-:Y:S05]  /*0010*/  EXIT ;  /* 0x000000000000794d */ /* 0x000fea0003800000 */
.L_x_4:
        /* <DEDUP_REMOVED lines=14> */
.L_x_13:


//--------------------- .text._ZN7cutlass13device_kernelIN5flash11enable_sm90INS1_16FlashAttnFwdSm90INS1_25CollectiveMainloopFwdSm90ILi2EN4cute5tupleIJNS5_1CILi1EEES8_S8_EEENS6_IJNS7_ILi128EEENS7_ILi64EEENS7_ILi256EEEEEELi256ENS_12float_e4m3_tEfNS_4arch4Sm90ELb0ELb1ELb0ELb1ELb1ELb1ELb0ELb1ELb0ELb1ELb1ELb0EEENS1_21CollectiveEpilogueFwdINS6_IJSA_SC_SB_EEES9_NS_10bfloat16_tESG_Li256ELb1ELb1ELb1ELb1EEENS1_36VarlenDynamicPersistentTileSchedulerILi128ELi64ELi256ELi128ELb1ELb1ELb1ELb1ELb0ELb1EEEEEEEEEvNT_6ParamsE --------------------------
	.section	.text._ZN7cutlass13device_kernelIN5flash11enable_sm90INS1_16FlashAttnFwdSm90INS1_25CollectiveMainloopFwdSm90ILi2EN4cute5tupleIJNS5_1CILi1EEES8_S8_EEENS6_IJNS7_ILi128EEENS7_ILi64EEENS7_ILi256EEEEEELi256ENS_12float_e4m3_tEfNS_4arch4Sm90ELb0ELb1ELb0ELb1ELb1ELb1ELb0ELb1ELb0ELb1ELb1ELb0EEENS1_21CollectiveEpilogueFwdINS6_IJSA_SC_SB_EEES9_NS_10bfloat16_tESG_Li256ELb1ELb1ELb1ELb1EEENS1_36VarlenDynamicPersistentTileSchedulerILi128ELi64ELi256ELi128ELb1ELb1ELb1ELb1ELb0ELb1EEEEEEEEEvNT_6ParamsE,"ax",@progbits
	.align	128
.text._ZN7cutlass13device_kernelIN5flash11enable_sm90INS1_16FlashAttnFwdSm90INS1_25CollectiveMainloopFwdSm90ILi2EN4cute5tupleIJNS5_1CILi1EEES8_S8_EEENS6_IJNS7_ILi128EEENS7_ILi64EEENS7_ILi256EEEEEELi256ENS_12float_e4m3_tEfNS_4arch4Sm90ELb0ELb1ELb0ELb1ELb1ELb1ELb0ELb1ELb0ELb1ELb1ELb0EEENS1_21CollectiveEpilogueFwdINS6_IJSA_SC_SB_EEES9_NS_10bfloat16_tESG_Li256ELb1ELb1ELb1ELb1EEENS1_36VarlenDynamicPersistentTileSchedulerILi128ELi64ELi256ELi128ELb1ELb1ELb1ELb1ELb0ELb1EEEEEEEEEvNT_6ParamsE:
        .type           _ZN7cutlass13device_kernelIN5flash11enable_sm90INS1_16FlashAttnFwdSm90INS1_25CollectiveMainloopFwdSm90ILi2EN4cute5tupleIJNS5_1CILi1EEES8_S8_EEENS6_IJNS7_ILi128EEENS7_ILi64EEENS7_ILi256EEEEEELi256ENS_12float_e4m3_tEfNS_4arch4Sm90ELb0ELb1ELb0ELb1ELb1ELb1ELb0ELb1ELb0ELb1ELb1ELb0EEENS1_21CollectiveEpilogueFwdINS6_IJSA_SC_SB_EEES9_NS_10bfloat16_tESG_Li256ELb1ELb1ELb1ELb1EEENS1_36VarlenDynamicPersistentTileSchedulerILi128ELi64ELi256ELi128ELb1ELb1ELb1ELb1ELb0ELb1EEEEEEEEEvNT_6ParamsE,@function
        .size           _ZN7cutlass13device_kernelIN5flash11enable_sm90INS1_16FlashAttnFwdSm90INS1_25CollectiveMainloopFwdSm90ILi2EN4cute5tupleIJNS5_1CILi1EEES8_S8_EEENS6_IJNS7_ILi128EEENS7_ILi64EEENS7_ILi256EEEEEELi256ENS_12float_e4m3_tEfNS_4arch4Sm90ELb0ELb1ELb0ELb1ELb1ELb1ELb0ELb1ELb0ELb1ELb1ELb0EEENS1_21CollectiveEpilogueFwdINS6_IJSA_SC_SB_EEES9_NS_10bfloat16_tESG_Li256ELb1ELb1ELb1ELb1EEENS1_36VarlenDynamicPersistentTileSchedulerILi128ELi64ELi256ELi128ELb1ELb1ELb1ELb1ELb0ELb1EEEEEEEEEvNT_6ParamsE,(.L_x_14 - _ZN7cutlass13device_kernelIN5flash11enable_sm90INS1_16FlashAttnFwdSm90INS1_25CollectiveMainloopFwdSm90ILi2EN4cute5tupleIJNS5_1CILi1EEES8_S8_EEENS6_IJNS7_ILi128EEENS7_ILi64EEENS7_ILi256EEEEEELi256ENS_12float_e4m3_tEfNS_4arch4Sm90ELb0ELb1ELb0ELb1ELb1ELb1ELb0ELb1ELb0ELb1ELb1ELb0EEENS1_21CollectiveEpilogueFwdINS6_IJSA_SC_SB_EEES9_NS_10bfloat16_tESG_Li256ELb1ELb1ELb1ELb1EEENS1_36VarlenDynamicPersistentTileSchedulerILi128ELi64ELi256ELi128ELb1ELb1ELb1ELb1ELb0ELb1EEEEEEEEEvNT_6ParamsE)
        .other          _ZN7cutlass13device_kernelIN5flash11enable_sm90INS1_16FlashAttnFwdSm90INS1_25CollectiveMainloopFwdSm90ILi2EN4cute5tupleIJNS5_1CILi1EEES8_S8_EEENS6_IJNS7_ILi128EEENS7_ILi64EEENS7_ILi256EEEEEELi256ENS_12float_e4m3_tEfNS_4arch4Sm90ELb0ELb1ELb0ELb1ELb1ELb1ELb0ELb1ELb0ELb1ELb1ELb0EEENS1_21CollectiveEpilogueFwdINS6_IJSA_SC_SB_EEES9_NS_10bfloat16_tESG_Li256ELb1ELb1ELb1ELb1EEENS1_36VarlenDynamicPersistentTileSchedulerILi128ELi64ELi256ELi128ELb1ELb1ELb1ELb1ELb0ELb1EEEEEEEEEvNT_6ParamsE,@"STO_CUDA_ENTRY STV_DEFAULT"
_ZN7cutlass13device_kernelIN5flash11enable_sm90INS1_16FlashAttnFwdSm90INS1_25CollectiveMainloopFwdSm90ILi2EN4cute5tupleIJNS5_1CILi1EEES8_S8_EEENS6_IJNS7_ILi128EEENS7_ILi64EEENS7_ILi256EEEEEELi256ENS_12float_e4m3_tEfNS_4arch4Sm90ELb0ELb1ELb0ELb1ELb1ELb1ELb0ELb1ELb0ELb1ELb1ELb0EEENS1_21CollectiveEpilogueFwdINS6_IJSA_SC_SB_EEES9_NS_10bfloat16_tESG_Li256ELb1ELb1ELb1ELb1EEENS1_36VarlenDynamicPersistentTileSchedulerILi128ELi64ELi256ELi128ELb1ELb1ELb1ELb1ELb0ELb1EEEEEEEEEvNT_6ParamsE:
[----:B------:R-:W-:Y:S01]  /*0000*/  LDC R1, c[0x0][0x37c] ;  /* 0x0000df00ff017b82 */ /* 0x000fe20000000800 */
[----:B------:R-:W-:Y:S05]  /*0010*/  EXIT ;  /* 0x000000000000794d */ /* 0x000fea0003800000 */
.L_x_5:
        /* <DEDUP_REMOVED lines=14> */
.L_x_14:


//--------------------- .text._ZN7cutlass13device_kernelIN5flash11enable_sm90INS1_16FlashAttnFwdSm90INS1_25CollectiveMainloopFwdSm90ILi2EN4cute5tupleIJNS5_1CILi1EEES8_S8_EEENS6_IJNS7_ILi128EEESA_NS7_ILi256EEEEEELi256ENS_12float_e4m3_tEfNS_4arch4Sm90ELb1ELb0ELb0ELb0ELb1ELb0ELb0ELb1ELb0ELb1ELb1ELb0EEENS1_21CollectiveEpilogueFwdINS6_IJSA_SB_SA_EEES9_NS_10bfloat16_tESF_Li256ELb0ELb1ELb1ELb1EEENS1_19SingleTileSchedulerILb0ELb1ELb1ELi128EEEEEEEEEvNT_6ParamsE --------------------------
	.section	.text._ZN7cutlass13device_kernelIN5flash11enable_sm90INS1_16FlashAttnFwdSm90INS1_25CollectiveMainloopFwdSm90ILi2EN4cute5tupleIJNS5_1CILi1EEES8_S8_EEENS6_IJNS7_ILi128EEESA_NS7_ILi256EEEEEELi256ENS_12float_e4m3_tEfNS_4arch4Sm90ELb1ELb0ELb0ELb0ELb1ELb0ELb0ELb1ELb0ELb1ELb1ELb0EEENS1_21CollectiveEpilogueFwdINS6_IJSA_SB_SA_EEES9_NS_10bfloat16_tESF_Li256ELb0ELb1ELb1ELb1EEENS1_19SingleTileSchedulerILb0ELb1ELb1ELi128EEEEEEEEEvNT_6ParamsE,"ax",@progbits
	.align	128
.text._ZN7cutlass13device_kernelIN5flash11enable_sm90INS1_16FlashAttnFwdSm90INS1_25CollectiveMainloopFwdSm90ILi2EN4cute5tupleIJNS5_1CILi1EEES8_S8_EEENS6_IJNS7_ILi128EEESA_NS7_ILi256EEEEEELi256ENS_12float_e4m3_tEfNS_4arch4Sm90ELb1ELb0ELb0ELb0ELb1ELb0ELb0ELb1ELb0ELb1ELb1ELb0EEENS1_21CollectiveEpilogueFwdINS6_IJSA_SB_SA_EEES9_NS_10bfloat16_tESF_Li256ELb0ELb1ELb1ELb1EEENS1_19SingleTileSchedulerILb0ELb1ELb1ELi128EEEEEEEEEvNT_6ParamsE:
        .type           _ZN7cutlass13device_kernelIN5flash11enable_sm90INS1_16FlashAttnFwdSm90INS1_25CollectiveMainloopFwdSm90ILi2EN4cute5tupleIJNS5_1CILi1EEES8_S8_EEENS6_IJNS7_ILi128EEESA_NS7_ILi256EEEEEELi256ENS_12float_e4m3_tEfNS_4arch4Sm90ELb1ELb0ELb0ELb0ELb1ELb0ELb0ELb1ELb0ELb1ELb1ELb0EEENS1_21CollectiveEpilogueFwdINS6_IJSA_SB_SA_EEES9_NS_10bfloat16_tESF_Li256ELb0ELb1ELb1ELb1EEENS1_19SingleTileSchedulerILb0ELb1ELb1ELi128EEEEEEEEEvNT_6ParamsE,@function
        .size           _ZN7cutlass13device_kernelIN5flash11enable_sm90INS1_16FlashAttnFwdSm90INS1_25CollectiveMainloopFwdSm90ILi2EN4cute5tupleIJNS5_1CILi1EEES8_S8_EEENS6_IJNS7_ILi128EEESA_NS7_ILi256EEEEEELi256ENS_12float_e4m3_tEfNS_4arch4Sm90ELb1ELb0ELb0ELb0ELb1ELb0ELb0ELb1ELb0ELb1ELb1ELb0EEENS1_21CollectiveEpilogueFwdINS6_IJSA_SB_SA_EEES9_NS_10bfloat16_tESF_Li256ELb0ELb1ELb1ELb1EEENS1_19SingleTileSchedulerILb0ELb1ELb1ELi128EEEEEEEEEvNT_6ParamsE,(.L_x_15 - _ZN7cutlass13device_kernelIN5flash11enable_sm90INS1_16FlashAttnFwdSm90INS1_25CollectiveMainloopFwdSm90ILi2EN4cute5tupleIJNS5_1CILi1EEES8_S8_EEENS6_IJNS7_ILi128EEESA_NS7_ILi256EEEEEELi256ENS_12float_e4m3_tEfNS_4arch4Sm90ELb1ELb0ELb0ELb0ELb1ELb0ELb0ELb1ELb0ELb1ELb1ELb0EEENS1_21CollectiveEpilogueFwdINS6_IJSA_SB_SA_EEES9_NS_10bfloat16_tESF_Li256ELb0ELb1ELb1ELb1EEENS1_19SingleTileSchedulerILb0ELb1ELb1ELi128EEEEEEEEEvNT_6ParamsE)
        .other          _ZN7cutlass13device_kernelIN5flash11enable_sm90INS1_16FlashAttnFwdSm90INS1_25CollectiveMainloopFwdSm90ILi2EN4cute5tupleIJNS5_1CILi1EEES8_S8_EEENS6_IJNS7_ILi128EEESA_NS7_ILi256EEEEEELi256ENS_12float_e4m3_tEfNS_4arch4Sm90ELb1ELb0ELb0ELb0ELb1ELb0ELb0ELb1ELb0ELb1ELb1ELb0EEENS1_21CollectiveEpilogueFwdINS6_IJSA_SB_SA_EEES9_NS_10bfloat16_tESF_Li256ELb0ELb1ELb1ELb1EEENS1_19SingleTileSchedulerILb0ELb1ELb1ELi128EEEEEEEEEvNT_6ParamsE,@"STO_CUDA_ENTRY STV_DEFAULT"
_ZN7cutlass13device_kernelIN5flash11enable_sm90INS1_16FlashAttnFwdSm90INS1_25CollectiveMainloopFwdSm90ILi2EN4cute5tupleIJNS5_1CILi1EEES8_S8_EEENS6_IJNS7_ILi128EEESA_NS7_ILi256EEEEEELi256ENS_12float_e4m3_tEfNS_4arch4Sm90ELb1ELb0ELb0ELb0ELb1ELb0ELb0ELb1ELb0ELb1ELb1ELb0EEENS1_21CollectiveEpilogueFwdINS6_IJSA_SB_SA_EEES9_NS_10bfloat16_tESF_Li256ELb0ELb1ELb1ELb1EEENS1_19SingleTileSchedulerILb0ELb1ELb1ELi128EEEEEEEEEvNT_6ParamsE:
[----:B------:R-:W-:Y:S01]  /*0000*/  LDC R1, c[0x0][0x37c] ;  /* 0x0000df00ff017b82 */ /* 0x000fe20000000800 */
[----:B------:R-:W-:Y:S05]  /*0010*/  EXIT ;  /* 0x000000000000794d */ /* 0x000fea0003800000 */
.L_x_6:
        /* <DEDUP_REMOVED lines=14> */
.L_x_15:


//--------------------- .text._ZN7cutlass13device_kernelIN5flash11enable_sm90INS1_16FlashAttnFwdSm90INS1_25CollectiveMainloopFwdSm90ILi2EN4cute5tupleIJNS5_1CILi1EEES8_S8_EEENS6_IJNS7_ILi128EEESA_NS7_ILi256EEEEEELi256ENS_12float_e4m3_tEfNS_4arch4Sm90ELb1ELb0ELb0ELb1ELb1ELb0ELb0ELb1ELb0ELb1ELb1ELb0EEENS1_21CollectiveEpilogueFwdINS6_IJSA_SB_SA_EEES9_NS_10bfloat16_tESF_Li256ELb1ELb1ELb1ELb1EEENS1_36VarlenDynamicPersistentTileSchedulerILi128ELi128ELi256ELi128ELb1ELb1ELb1ELb1ELb1ELb1EEEEEEEEEvNT_6ParamsE --------------------------
	.section	.text._ZN7cutlass13device_kernelIN5flash11enable_sm90INS1_16FlashAttnFwdSm90INS1_25CollectiveMainloopFwdSm90ILi2EN4cute5tupleIJNS5_1CILi1EEES8_S8_EEENS6_IJNS7_ILi128EEESA_NS7_ILi256EEEEEELi256ENS_12float_e4m3_tEfNS_4arch4Sm90ELb1ELb0ELb0ELb1ELb1ELb0ELb0ELb1ELb0ELb1ELb1ELb0EEENS1_21CollectiveEpilogueFwdINS6_IJSA_SB_SA_EEES9_NS_10bfloat16_tESF_Li256ELb1ELb1ELb1ELb1EEENS1_36VarlenDynamicPersistentTileSchedulerILi128ELi128ELi256ELi128ELb1ELb1ELb1ELb1ELb1ELb1EEEEEEEEEvNT_6ParamsE,"ax",@progbits
	.align	128
.text._ZN7cutlass13device_kernelIN5flash11enable_sm90INS1_16FlashAttnFwdSm90INS1_25CollectiveMainloopFwdSm90ILi2EN4cute5tupleIJNS5_1CILi1EEES8_S8_EEENS6_IJNS7_ILi128EEESA_NS7_ILi256EEEEEELi256ENS_12float_e4m3_tEfNS_4arch4Sm90ELb1ELb0ELb0ELb1ELb1ELb0ELb0ELb1ELb0ELb1ELb1ELb0EEENS1_21CollectiveEpilogueFwdINS6_IJSA_SB_SA_EEES9_NS_10bfloat16_tESF_Li256ELb1ELb1ELb1ELb1EEENS1_36VarlenDynamicPersistentTileSchedulerILi128ELi128ELi256ELi128ELb1ELb1ELb1ELb1ELb1ELb1EEEEEEEEEvNT_6ParamsE:
        .type           _ZN7cutlass13device_kernelIN5flash11enable_sm90INS1_16FlashAttnFwdSm90INS1_25CollectiveMainloopFwdSm90ILi2EN4cute5tupleIJNS5_1CILi1EEES8_S8_EEENS6_IJNS7_ILi128EEESA_NS7_ILi256EEEEEELi256ENS_12float_e4m3_tEfNS_4arch4Sm90ELb1ELb0ELb0ELb1ELb1ELb0ELb0ELb1ELb0ELb1ELb1ELb0EEENS1_21CollectiveEpilogueFwdINS6_IJSA_SB_SA_EEES9_NS_10bfloat16_tESF_Li256ELb1ELb1ELb1ELb1EEENS1_36VarlenDynamicPersistentTileSchedulerILi128ELi128ELi256ELi128ELb1ELb1ELb1ELb1ELb1ELb1EEEEEEEEEvNT_6ParamsE,@function
        .size           _ZN7cutlass13device_kernelIN5flash11enable_sm90INS1_16FlashAttnFwdSm90INS1_25CollectiveMainloopFwdSm90ILi2EN4cute5tupleIJNS5_1CILi1EEES8_S8_EEENS6_IJNS7_ILi128EEESA_NS7_ILi256EEEEEELi256ENS_12float_e4m3_tEfNS_4arch4Sm90ELb1ELb0ELb0ELb1ELb1ELb0ELb0ELb1ELb0ELb1ELb1ELb0EEENS1_21CollectiveEpilogueFwdINS6_IJSA_SB_SA_EEES9_NS_10bfloat16_tESF_Li256ELb1ELb1ELb1ELb1EEENS1_36VarlenDynamicPersistentTileSchedulerILi128ELi128ELi256ELi128ELb1ELb1ELb1ELb1ELb1ELb1EEEEEEEEEvNT_6ParamsE,(.L_x_16 - _ZN7cutlass13device_kernelIN5flash11enable_sm90INS1_16FlashAttnFwdSm90INS1_25CollectiveMainloopFwdSm90ILi2EN4cute5tupleIJNS5_1CILi1EEES8_S8_EEENS6_IJNS7_ILi128EEESA_NS7_ILi256EEEEEELi256ENS_12float_e4m3_tEfNS_4arch4Sm90ELb1ELb0ELb0ELb1ELb1ELb0ELb0ELb1ELb0ELb1ELb1ELb0EEENS1_21CollectiveEpilogueFwdINS6_IJSA_SB_SA_EEES9_NS_10bfloat16_tESF_Li256ELb1ELb1ELb1ELb1EEENS1_36VarlenDynamicPersistentTileSchedulerILi128ELi128ELi256ELi128ELb1ELb1ELb1ELb1ELb1ELb1EEEEEEEEEvNT_6ParamsE)
        .other          _ZN7cutlass13device_kernelIN5flash11enable_sm90INS1_16FlashAttnFwdSm90INS1_25CollectiveMainloopFwdSm90ILi2EN4cute5tupleIJNS5_1CILi1EEES8_S8_EEENS6_IJNS7_ILi128EEESA_NS7_ILi256EEEEEELi256ENS_12float_e4m3_tEfNS_4arch4Sm90ELb1ELb0ELb0ELb1ELb1ELb0ELb0ELb1ELb0ELb1ELb1ELb0EEENS1_21CollectiveEpilogueFwdINS6_IJSA_SB_SA_EEES9_NS_10bfloat16_tESF_Li256ELb1ELb1ELb1ELb1EEENS1_36VarlenDynamicPersistentTileSchedulerILi128ELi128ELi256ELi128ELb1ELb1ELb1ELb1ELb1ELb1EEEEEEEEEvNT_6ParamsE,@"STO_CUDA_ENTRY STV_DEFAULT"
_ZN7cutlass13device_kernelIN5flash11enable_sm90INS1_16FlashAttnFwdSm90INS1_25CollectiveMainloopFwdSm90ILi2EN4cute5tupleIJNS5_1CILi1EEES8_S8_EEENS6_IJNS7_ILi128EEESA_NS7_ILi256EEEEEELi256ENS_12float_e4m3_tEfNS_4arch4Sm90ELb1ELb0ELb0ELb1ELb1ELb0ELb0ELb1ELb0ELb1ELb1ELb0EEENS1_21CollectiveEpilogueFwdINS6_IJSA_SB_SA_EEES9_NS_10bfloat16_tESF_Li256ELb1ELb1ELb1ELb1EEENS1_36VarlenDynamicPersistentTileSchedulerILi128ELi128ELi256ELi128ELb1ELb1ELb1ELb1ELb1ELb1EEEEEEEEEvNT_6ParamsE:
[----:B------:R-:W-:Y:S01]  /*0000*/  LDC R1, c[0x0][0x37c] ;  /* 0x0000df00ff017b82 */ /* 0x000fe20000000800 */
[----:B------:R-:W-:Y:S05]  /*0010*/  EXIT ;  /* 0x000000000000794d */ /* 0x000fea0003800000 */
.L_x_7:
        /* <DEDUP_REMOVED lines=14> */
.L_x_16:


//--------------------- .text._ZN7cutlass13device_kernelIN5flash11enable_sm90INS1_16FlashAttnFwdSm90INS1_25CollectiveMainloopFwdSm90ILi2EN4cute5tupleIJNS5_1CILi1EEES8_S8_EEENS6_IJNS7_ILi128EEESA_NS7_ILi256EEEEEELi256ENS_12float_e4m3_tEfNS_4arch4Sm90ELb1ELb0ELb0ELb1ELb1ELb1ELb0ELb1ELb0ELb1ELb1ELb0EEENS1_21CollectiveEpilogueFwdINS6_IJSA_SB_SA_EEES9_NS_10bfloat16_tESF_Li256ELb1ELb1ELb1ELb1EEENS1_36VarlenDynamicPersistentTileSchedulerILi128ELi128ELi256ELi128ELb1ELb1ELb1ELb1ELb1ELb1EEEEEEEEEvNT_6ParamsE --------------------------
	.section	.text._ZN7cutlass13device_kernelIN5flash11enable_sm90INS1_16FlashAttnFwdSm90INS1_25CollectiveMainloopFwdSm90ILi2EN4cute5tupleIJNS5_1CILi1EEES8_S8_EEENS6_IJNS7_ILi128EEESA_NS7_ILi256EEEEEELi256ENS_12float_e4m3_tEfNS_4arch4Sm90ELb1ELb0ELb0ELb1ELb1ELb1ELb0ELb1ELb0ELb1ELb1ELb0EEENS1_21CollectiveEpilogueFwdINS6_IJSA_SB_SA_EEES9_NS_10bfloat16_tESF_Li256ELb1ELb1ELb1ELb1EEENS1_36VarlenDynamicPersistentTileSchedulerILi128ELi128ELi256ELi128ELb1ELb1ELb1ELb1ELb1ELb1EEEEEEEEEvNT_6ParamsE,"ax",@progbits
	.align	128
.text._ZN7cutlass13device_kernelIN5flash11enable_sm90INS1_16FlashAttnFwdSm90INS1_25CollectiveMainloopFwdSm90ILi2EN4cute5tupleIJNS5_1CILi1EEES8_S8_EEENS6_IJNS7_ILi128EEESA_NS7_ILi256EEEEEELi256ENS_12float_e4m3_tEfNS_4arch4Sm90ELb1ELb0ELb0ELb1ELb1ELb1ELb0ELb1ELb0ELb1ELb1ELb0EEENS1_21CollectiveEpilogueFwdINS6_IJSA_SB_SA_EEES9_NS_10bfloat16_tESF_Li256ELb1ELb1ELb1ELb1EEENS1_36VarlenDynamicPersistentTileSchedulerILi128ELi128ELi256ELi128ELb1ELb1ELb1ELb1ELb1ELb1EEEEEEEEEvNT_6ParamsE:
        .type           _ZN7cutlass13device_kernelIN5flash11enable_sm90INS1_16FlashAttnFwdSm90INS1_25CollectiveMainloopFwdSm90ILi2EN4cute5tupleIJNS5_1CILi1EEES8_S8_EEENS6_IJNS7_ILi128EEESA_NS7_ILi256EEEEEELi256ENS_12float_e4m3_tEfNS_4arch4Sm90ELb1ELb0ELb0ELb1ELb1ELb1ELb0ELb1ELb0ELb1ELb1ELb0EEENS1_21CollectiveEpilogueFwdINS6_IJSA_SB_SA_EEES9_NS_10bfloat16_tESF_Li256ELb1ELb1ELb1ELb1EEENS1_36VarlenDynamicPersistentTileSchedulerILi128ELi128ELi256ELi128ELb1ELb1ELb1ELb1ELb1ELb1EEEEEEEEEvNT_6ParamsE,@function
        .size           _ZN7cutlass13device_kernelIN5flash11enable_sm90INS1_16FlashAttnFwdSm90INS1_25CollectiveMainloopFwdSm90ILi2EN4cute5tupleIJNS5_1CILi1EEES8_S8_EEENS6_IJNS7_ILi128EEESA_NS7_ILi256EEEEEELi256ENS_12float_e4m3_tEfNS_4arch4Sm90ELb1ELb0ELb0ELb1ELb1ELb1ELb0ELb1ELb0ELb1ELb1ELb0EEENS1_21CollectiveEpilogueFwdINS6_IJSA_SB_SA_EEES9_NS_10bfloat16_tESF_Li256ELb1ELb1ELb1ELb1EEENS1_36VarlenDynamicPersistentTileSchedulerILi128ELi128ELi256ELi128ELb1ELb1ELb1ELb1ELb1ELb1EEEEEEEEEvNT_6ParamsE,(.L_x_17 - _ZN7cutlass13device_kernelIN5flash11enable_sm90INS1_16FlashAttnFwdSm90INS1_25CollectiveMainloopFwdSm90ILi2EN4cute5tupleIJNS5_1CILi1EEES8_S8_EEENS6_IJNS7_ILi128EEESA_NS7_ILi256EEEEEELi256ENS_12float_e4m3_tEfNS_4arch4Sm90ELb1ELb0ELb0ELb1ELb1ELb1ELb0ELb1ELb0ELb1ELb1ELb0EEENS1_21CollectiveEpilogueFwdINS6_IJSA_SB_SA_EEES9_NS_10bfloat16_tESF_Li256ELb1ELb1ELb1ELb1EEENS1_36VarlenDynamicPersistentTileSchedulerILi128ELi128ELi256ELi128ELb1ELb1ELb1ELb1ELb1ELb1EEEEEEEEEvNT_6ParamsE)
        .other          _ZN7cutlass13device_kernelIN5flash11enable_sm90INS1_16FlashAttnFwdSm90INS1_25CollectiveMainloopFwdSm90ILi2EN4cute5tupleIJNS5_1CILi1EEES8_S8_EEENS6_IJNS7_ILi128EEESA_NS7_ILi256EEEEEELi256ENS_12float_e4m3_tEfNS_4arch4Sm90ELb1ELb0ELb0ELb1ELb1ELb1ELb0ELb1ELb0ELb1ELb1ELb0EEENS1_21CollectiveEpilogueFwdINS6_IJSA_SB_SA_EEES9_NS_10bfloat16_tESF_Li256ELb1ELb1ELb1ELb1EEENS1_36VarlenDynamicPersistentTileSchedulerILi128ELi128ELi256ELi128ELb1ELb1ELb1ELb1ELb1ELb1EEEEEEEEEvNT_6ParamsE,@"STO_CUDA_ENTRY STV_DEFAULT"
_ZN7cutlass13device_kernelIN5flash11enable_sm90INS1_16FlashAttnFwdSm90INS1_25CollectiveMainloopFwdSm90ILi2EN4cute5tupleIJNS5_1CILi1EEES8_S8_EEENS6_IJNS7_ILi128EEESA_NS7_ILi256EEEEEELi256ENS_12float_e4m3_tEfNS_4arch4Sm90ELb1ELb0ELb0ELb1ELb1ELb1ELb0ELb1ELb0ELb1ELb1ELb0EEENS1_21CollectiveEpilogueFwdINS6_IJSA_SB_SA_EEES9_NS_10bfloat16_tESF_Li256ELb1ELb1ELb1ELb1EEENS1_36VarlenDynamicPersistentTileSchedulerILi128ELi128ELi256ELi128ELb1ELb1ELb1ELb1ELb1ELb1EEEEEEEEEvNT_6ParamsE:
[----:B------:R-:W-:Y:S01]  /*0000*/  LDC R1, c[0x0][0x37c] ;  /* 0x0000df00ff017b82 */ /* 0x000fe20000000800 */
[----:B------:R-:W-:Y:S05]  /*0010*/  EXIT ;  /* 0x000000000000794d */ /* 0x000fea0003800000 */
.L_x_8:
        /* <DEDUP_REMOVED lines=14> */
.L_x_17:


//--------------------- .nv.shared.reserved.0     --------------------------
	.section	.nv.shared.reserved.0,"aw",@nobits
	.weak		__nv_reservedSMEM_offset_0_alias
	.size		__nv_reservedSMEM_offset_0_alias, 0, 64
	.other		__nv_reservedSMEM_offset_0_alias,@"STO_CUDA_RESERVED_SHARED STV_DEFAULT"
__nv_reservedSMEM_offset_0_alias:
	.zero		0
	.zero		64


//--------------------- .nv.global                --------------------------
	.section	.nv.global,"aw",@nobits
.nv.global:
	.type		_ZN78_INTERNAL_15aef12b_42_flash_fwd_hdim256_e4m3_paged_split_sm90_cu_bdbb69e5_34124cute1_E,@object
	.size		_ZN78_INTERNAL_15aef12b_42_flash_fwd_hdim256_e4m3_paged_split_sm90_cu_bdbb69e5_34124cute1_E,(_ZN78_INTERNAL_15aef12b_42_flash_fwd_hdim256_e4m3_paged_split_sm90_cu_bdbb69e5_34124cuda3std3__45__cpo6cbeginE - _ZN78_INTERNAL_15aef12b_42_flash_fwd_hdim256_e4m3_paged_split_sm90_cu_bdbb69e5_34124cute1_E)
_ZN78_INTERNAL_15aef12b_42_flash_fwd_hdim256_e4m3_paged_split_sm90_cu_bdbb69e5_34124cute1_E:
	.zero		1
	.type		_ZN78_INTERNAL_15aef12b_42_flash_fwd_hdim256_e4m3_paged_split_sm90_cu_bdbb69e5_34124cuda3std3__45__cpo6cbeginE,@object
	.size		_ZN78_INTERNAL_15aef12b_42_flash_fwd_hdim256_e4m3_paged_split_sm90_cu_bdbb69e5_34124cuda3std3__45__cpo6cbeginE,(_ZN78_INTERNAL_15aef12b_42_flash_fwd_hdim256_e4m3_paged_split_sm90_cu_bdbb69e5_34124cuda3std3__48in_placeE - _ZN78_INTERNAL_15aef12b_42_flash_fwd_hdim256_e4m3_paged_split_sm90_cu_bdbb69e5_34124cuda3std3__45__cpo6cbeginE)
_ZN78_INTERNAL_15aef12b_42_flash_fwd_hdim256_e4m3_paged_split_sm90_cu_bdbb69e5_34124cuda3std3__45__cpo6cbeginE:
	.zero		1
	.type		_ZN78_INTERNAL_15aef12b_42_flash_fwd_hdim256_e4m3_paged_split_sm90_cu_bdbb69e5_34124cuda3std3__48in_placeE,@object
	.size		_ZN78_INTERNAL_15aef12b_42_flash_fwd_hdim256_e4m3_paged_split_sm90_cu_bdbb69e5_34124cuda3std3__48in_placeE,(_ZN78_INTERNAL_15aef12b_42_flash_fwd_hdim256_e4m3_paged_split_sm90_cu_bdbb69e5_34124cuda3std6ranges3__45__cpo9iter_moveE - _ZN78_INTERNAL_15aef12b_42_flash_fwd_hdim256_e4m3_paged_split_sm90_cu_bdbb69e5_34124cuda3std3__48in_placeE)
_ZN78_INTERNAL_15aef12b_42_flash_fwd_hdim256_e4m3_paged_split_sm90_cu_bdbb69e5_34124cuda3std3__48in_placeE:
	.zero		1
	.type		_ZN78_INTERNAL_15aef12b_42_flash_fwd_hdim256_e4m3_paged_split_sm90_cu_bdbb69e5_34124cuda3std6ranges3__45__cpo9iter_moveE,@object
	.size		_ZN78_INTERNAL_15aef12b_42_flash_fwd_hdim256_e4m3_paged_split_sm90_cu_bdbb69e5_34124cuda3std6ranges3__45__cpo9iter_moveE,(_ZN78_INTERNAL_15aef12b_42_flash_fwd_hdim256_e4m3_paged_split_sm90_cu_bdbb69e5_34124cuda3std3__45__cpo5beginE - _ZN78_INTERNAL_15aef12b_42_flash_fwd_hdim256_e4m3_paged_split_sm90_cu_bdbb69e5_34124cuda3std6ranges3__45__cpo9iter_moveE)
_ZN78_INTERNAL_15aef12b_42_flash_fwd_hdim256_e4m3_paged_split_sm90_cu_bdbb69e5_34124cuda3std6ranges3__45__cpo9iter_moveE:
	.zero		1
	.type		_ZN78_INTERNAL_15aef12b_42_flash_fwd_hdim256_e4m3_paged_split_sm90_cu_bdbb69e5_34124cuda3std3__45__cpo5beginE,@object
	.size		_ZN78_INTERNAL_15aef12b_42_flash_fwd_hdim256_e4m3_paged_split_sm90_cu_bdbb69e5_34124cuda3std3__45__cpo5beginE,(_ZN78_INTERNAL_15aef12b_42_flash_fwd_hdim256_e4m3_paged_split_sm90_cu_bdbb69e5_34124cuda3std3__480_GLOBAL__N__15aef12b_42_flash_fwd_hdim256_e4m3_paged_split_sm90_cu_bdbb69e5_34126ignoreE - _ZN78_INTERNAL_15aef12b_42_flash_fwd_hdim256_e4m3_paged_split_sm90_cu_bdbb69e5_34124cuda3std3__45__cpo5beginE)
_ZN78_INTERNAL_15aef12b_42_flash_fwd_hdim256_e4m3_paged_split_sm90_cu_bdbb69e5_34124cuda3std3__45__cpo5beginE:
	.zero		1
	.type		_ZN78_INTERNAL_15aef12b_42_flash_fwd_hdim256_e4m3_paged_split_sm90_cu_bdbb69e5_34124cuda3std3__480_GLOBAL__N__15aef12b_42_flash_fwd_hdim256_e4m3_paged_split_sm90_cu_bdbb69e5_34126ignoreE,@object
	.size		_ZN78_INTERNAL_15aef12b_42_flash_fwd_hdim256_e4m3_paged_split_sm90_cu_bdbb69e5_34124cuda3std3__480_GLOBAL__N__15aef12b_42_flash_fwd_hdim256_e4m3_paged_split_sm90_cu_bdbb69e5_34126ignoreE,(_ZN78_INTERNAL_15aef12b_42_flash_fwd_hdim256_e4m3_paged_split_sm90_cu_bdbb69e5_34124cute7productE - _ZN78_INTERNAL_15aef12b_42_flash_fwd_hdim256_e4m3_paged_split_sm90_cu_bdbb69e5_34124cuda3std3__480_GLOBAL__N__15aef12b_42_flash_fwd_hdim256_e4m3_paged_split_sm90_cu_bdbb69e5_34126ignoreE)
_ZN78_INTERNAL_15aef12b_42_flash_fwd_hdim256_e4m3_paged_split_sm90_cu_bdbb69e5_34124cuda3std3__480_GLOBAL__N__15aef12b_42_flash_fwd_hdim256_e4m3_paged_split_sm90_cu_bdbb69e5_34126ignoreE:
	.zero		1
	.type		_ZN78_INTERNAL_15aef12b_42_flash_fwd_hdim256_e4m3_paged_split_sm90_cu_bdbb69e5_34124cute7productE,@object
	.size		_ZN78_INTERNAL_15aef12b_42_flash_fwd_hdim256_e4m3_paged_split_sm90_cu_bdbb69e5_34124cute7productE,(_ZN78_INTERNAL_15aef12b_42_flash_fwd_hdim256_e4m3_paged_split_sm90_cu_bdbb69e5_34124cuda3std3__45__cpo3endE - _ZN78_INTERNAL_15aef12b_42_flash_fwd_hdim256_e4m3_paged_split_sm90_cu_bdbb69e5_34124cute7productE)
_ZN78_INTERNAL_15aef12b_42_flash_fwd_hdim256_e4m3_paged_split_sm90_cu_bdbb69e5_34124cute7productE:
	.zero		1
	.type		_ZN78_INTERNAL_15aef12b_42_flash_fwd_hdim256_e4m3_paged_split_sm90_cu_bdbb69e5_34124cuda3std3__45__cpo3endE,@object
	.size		_ZN78_INTERNAL_15aef12b_42_flash_fwd_hdim256_e4m3_paged_split_sm90_cu_bdbb69e5_34124cuda3std3__45__cpo3endE,(_ZN78_INTERNAL_15aef12b_42_flash_fwd_hdim256_e4m3_paged_split_sm90_cu_bdbb69e5_34124cuda3std3__419piecewise_constructE - _ZN78_INTERNAL_15aef12b_42_flash_fwd_hdim256_e4m3_paged_split_sm90_cu_bdbb69e5_34124cuda3std3__45__cpo3endE)
_ZN78_INTERNAL_15aef12b_42_flash_fwd_hdim256_e4m3_paged_split_sm90_cu_bdbb69e5_34124cuda3std3__45__cpo3endE:
	.zero		1
	.type		_ZN78_INTERNAL_15aef12b_42_flash_fwd_hdim256_e4m3_paged_split_sm90_cu_bdbb69e5_34124cuda3std3__419piecewise_constructE,@object
	.size		_ZN78_INTERNAL_15aef12b_42_flash_fwd_hdim256_e4m3_paged_split_sm90_cu_bdbb69e5_34124cuda3std3__419piecewise_constructE,(_ZN78_INTERNAL_15aef12b_42_flash_fwd_hdim256_e4m3_paged_split_sm90_cu_bdbb69e5_34124cuda3std3__45__cpo4cendE - _ZN78_INTERNAL_15aef12b_42_flash_fwd_hdim256_e4m3_paged_split_sm90_cu_bdbb69e5_34124cuda3std3__419piecewise_constructE)
_ZN78_INTERNAL_15aef12b_42_flash_fwd_hdim256_e4m3_paged_split_sm90_cu_bdbb69e5_34124cuda3std3__419piecewise_constructE:
	.zero		1
	.type		_ZN78_INTERNAL_15aef12b_42_flash_fwd_hdim256_e4m3_paged_split_sm90_cu_bdbb69e5_34124cuda3std3__45__cpo4cendE,@object
	.size		_ZN78_INTERNAL_15aef12b_42_flash_fwd_hdim256_e4m3_paged_split_sm90_cu_bdbb69e5_34124cuda3std3__45__cpo4cendE,(_ZN78_INTERNAL_15aef12b_42_flash_fwd_hdim256_e4m3_paged_split_sm90_cu_bdbb69e5_34124cuda3std6ranges3__45__cpo4swapE - _ZN78_INTERNAL_15aef12b_42_flash_fwd_hdim256_e4m3_paged_split_sm90_cu_bdbb69e5_34124cuda3std3__45__cpo4cendE)
_ZN78_INTERNAL_15aef12b_42_flash_fwd_hdim256_e4m3_paged_split_sm90_cu_bdbb69e5_34124cuda3std3__45__cpo4cendE:
	.zero		1
	.type		_ZN78_INTERNAL_15aef12b_42_flash_fwd_hdim256_e4m3_paged_split_sm90_cu_bdbb69e5_34124cuda3std6ranges3__45__cpo4swapE,@object
	.size		_ZN78_INTERNAL_15aef12b_42_flash_fwd_hdim256_e4m3_paged_split_sm90_cu_bdbb69e5_34124cuda3std6ranges3__45__cpo4swapE,(.L_7 - _ZN78_INTERNAL_15aef12b_42_flash_fwd_hdim256_e4m3_paged_split_sm90_cu_bdbb69e5_34124cuda3std6ranges3__45__cpo4swapE)
_ZN78_INTERNAL_15aef12b_42_flash_fwd_hdim256_e4m3_paged_split_sm90_cu_bdbb69e5_34124cuda3std6ranges3__45__cpo4swapE:
	.zero		1
.L_7:


//--------------------- .nv.constant0._ZN7cutlass13device_kernelIN5flash11enable_sm90INS1_16FlashAttnFwdSm90INS1_25CollectiveMainloopFwdSm90ILi2EN4cute5tupleIJNS5_1CILi1EEES8_S8_EEENS6_IJNS7_ILi128EEESA_NS7_ILi256EEEEEELi256ENS_12float_e4m3_tEfNS_4arch4Sm90ELb0ELb0ELb0ELb0ELb1ELb0ELb0ELb1ELb0ELb1ELb1ELb0EEENS1_21CollectiveEpilogueFwdINS6_IJSA_SB_SA_EEES9_NS_10bfloat16_tESF_Li256ELb0ELb1ELb1ELb1EEENS1_19SingleTileSchedulerILb0ELb1ELb1ELi128EEEEEEEEEvNT_6ParamsE --------------------------
	.section	.nv.constant0._ZN7cutlass13device_kernelIN5flash11enable_sm90INS1_16FlashAttnFwdSm90INS1_25CollectiveMainloopFwdSm90ILi2EN4cute5tupleIJNS5_1CILi1EEES8_S8_EEENS6_IJNS7_ILi128EEESA_NS7_ILi256EEEEEELi256ENS_12float_e4m3_tEfNS_4arch4Sm90ELb0ELb0ELb0ELb0ELb1ELb0ELb0ELb1ELb0ELb1ELb1ELb0EEENS1_21CollectiveEpilogueFwdINS6_IJSA_SB_SA_EEES9_NS_10bfloat16_tESF_Li256ELb0ELb1ELb1ELb1EEENS1_19SingleTileSchedulerILb0ELb1ELb1ELi128EEEEEEEEEvNT_6ParamsE,"a",@progbits
	.sectionflags	@""
	.align	4
.nv.constant0._ZN7cutlass13device_kernelIN5flash11enable_sm90INS1_16FlashAttnFwdSm90INS1_25CollectiveMainloopFwdSm90ILi2EN4cute5tupleIJNS5_1CILi1EEES8_S8_EEENS6_IJNS7_ILi128EEESA_NS7_ILi256EEEEEELi256ENS_12float_e4m3_tEfNS_4arch4Sm90ELb0ELb0ELb0ELb0ELb1ELb0ELb0ELb1ELb0ELb1ELb1ELb0EEENS1_21CollectiveEpilogueFwdINS6_IJSA_SB_SA_EEES9_NS_10bfloat16_tESF_Li256ELb0ELb1ELb1ELb1EEENS1_19SingleTileSchedulerILb0ELb1ELb1ELi128EEEEEEEEEvNT_6ParamsE:
	.zero		3456


//--------------------- .nv.constant0._ZN7cutlass13device_kernelIN5flash11enable_sm90INS1_16FlashAttnFwdSm90INS1_25CollectiveMainloopFwdSm90ILi2EN4cute5tupleIJNS5_1CILi1EEES8_S8_EEENS6_IJNS7_ILi128EEESA_NS7_ILi256EEEEEELi256ENS_12float_e4m3_tEfNS_4arch4Sm90ELb0ELb0ELb0ELb1ELb1ELb0ELb0ELb1ELb0ELb1ELb1ELb0EEENS1_21CollectiveEpilogueFwdINS6_IJSA_SB_SA_EEES9_NS_10bfloat16_tESF_Li256ELb1ELb1ELb1ELb1EEENS1_36VarlenDynamicPersistentTileSchedulerILi128ELi128ELi256ELi128ELb1ELb1ELb1ELb0ELb1ELb1EEEEEEEEEvNT_6ParamsE --------------------------
	.section	.nv.constant0._ZN7cutlass13device_kernelIN5flash11enable_sm90INS1_16FlashAttnFwdSm90INS1_25CollectiveMainloopFwdSm90ILi2EN4cute5tupleIJNS5_1CILi1EEES8_S8_EEENS6_IJNS7_ILi128EEESA_NS7_ILi256EEEEEELi256ENS_12float_e4m3_tEfNS_4arch4Sm90ELb0ELb0ELb0ELb1ELb1ELb0ELb0ELb1ELb0ELb1ELb1ELb0EEENS1_21CollectiveEpilogueFwdINS6_IJSA_SB_SA_EEES9_NS_10bfloat16_tESF_Li256ELb1ELb1ELb1ELb1EEENS1_36VarlenDynamicPersistentTileSchedulerILi128ELi128ELi256ELi128ELb1ELb1ELb1ELb0ELb1ELb1EEEEEEEEEvNT_6ParamsE,"a",@progbits
	.sectionflags	@""
	.align	4
.nv.constant0._ZN7cutlass13device_kernelIN5flash11enable_sm90INS1_16FlashAttnFwdSm90INS1_25CollectiveMainloopFwdSm90ILi2EN4cute5tupleIJNS5_1CILi1EEES8_S8_EEENS6_IJNS7_ILi128EEESA_NS7_ILi256EEEEEELi256ENS_12float_e4m3_tEfNS_4arch4Sm90ELb0ELb0ELb0ELb1ELb1ELb0ELb0ELb1ELb0ELb1ELb1ELb0EEENS1_21CollectiveEpilogueFwdINS6_IJSA_SB_SA_EEES9_NS_10bfloat16_tESF_Li256ELb1ELb1ELb1ELb1EEENS1_36VarlenDynamicPersistentTileSchedulerILi128ELi128ELi256ELi128ELb1ELb1ELb1ELb0ELb1ELb1EEEEEEEEEvNT_6ParamsE:
	.zero		3584


//--------------------- .nv.constant0._ZN7cutlass13device_kernelIN5flash11enable_sm90INS1_16FlashAttnFwdSm90INS1_25CollectiveMainloopFwdSm90ILi2EN4cute5tupleIJNS5_1CILi1EEES8_S8_EEENS6_IJNS7_ILi128EEESA_NS7_ILi256EEEEEELi256ENS_12float_e4m3_tEfNS_4arch4Sm90ELb0ELb0ELb0ELb1ELb1ELb1ELb0ELb1ELb0ELb1ELb1ELb0EEENS1_21CollectiveEpilogueFwdINS6_IJSA_SB_SA_EEES9_NS_10bfloat16_tESF_Li256ELb1ELb1ELb1ELb1EEENS1_36VarlenDynamicPersistentTileSchedulerILi128ELi128ELi256ELi128ELb1ELb1ELb1ELb0ELb1ELb1EEEEEEEEEvNT_6ParamsE --------------------------
	.section	.nv.constant0._ZN7cutlass13device_kernelIN5flash11enable_sm90INS1_16FlashAttnFwdSm90INS1_25CollectiveMainloopFwdSm90ILi2EN4cute5tupleIJNS5_1CILi1EEES8_S8_EEENS6_IJNS7_ILi128EEESA_NS7_ILi256EEEEEELi256ENS_12float_e4m3_tEfNS_4arch4Sm90ELb0ELb0ELb0ELb1ELb1ELb1ELb0ELb1ELb0ELb1ELb1ELb0EEENS1_21CollectiveEpilogueFwdINS6_IJSA_SB_SA_EEES9_NS_10bfloat16_tESF_Li256ELb1ELb1ELb1ELb1EEENS1_36VarlenDynamicPersistentTileSchedulerILi128ELi128ELi256ELi128ELb1ELb1ELb1ELb0ELb1ELb1EEEEEEEEEvNT_6ParamsE,"a",@progbits
	.sectionflags	@""
	.align	4
.nv.constant0._ZN7cutlass13device_kernelIN5flash11enable_sm90INS1_16FlashAttnFwdSm90INS1_25CollectiveMainloopFwdSm90ILi2EN4cute5tupleIJNS5_1CILi1EEES8_S8_EEENS6_IJNS7_ILi128EEESA_NS7_ILi256EEEEEELi256ENS_12float_e4m3_tEfNS_4arch4Sm90ELb0ELb0ELb0ELb1ELb1ELb1ELb0ELb1ELb0ELb1ELb1ELb0EEENS1_21CollectiveEpilogueFwdINS6_IJSA_SB_SA_EEES9_NS_10bfloat16_tESF_Li256ELb1ELb1ELb1ELb1EEENS1_36VarlenDynamicPersistentTileSchedulerILi128ELi128ELi256ELi128ELb1ELb1ELb1ELb0ELb1ELb1EEEEEEEEEvNT_6ParamsE:
	.zero		3584


//--------------------- .nv.constant0._ZN7cutlass13device_kernelIN5flash11enable_sm90INS1_16FlashAttnFwdSm90INS1_25CollectiveMainloopFwdSm90ILi2EN4cute5tupleIJNS5_1CILi1EEES8_S8_EEENS6_IJNS7_ILi128EEENS7_ILi64EEENS7_ILi256EEEEEELi256ENS_12float_e4m3_tEfNS_4arch4Sm90ELb0ELb1ELb0ELb0ELb1ELb0ELb0ELb1ELb0ELb1ELb1ELb0EEENS1_21CollectiveEpilogueFwdINS6_IJSA_SC_SB_EEES9_NS_10bfloat16_tESG_Li256ELb0ELb1ELb1ELb1EEENS1_19SingleTileSchedulerILb0ELb1ELb1ELi128EEEEEEEEEvNT_6ParamsE --------------------------
	.section	.nv.constant0._ZN7cutlass13device_kernelIN5flash11enable_sm90INS1_16FlashAttnFwdSm90INS1_25CollectiveMainloopFwdSm90ILi2EN4cute5tupleIJNS5_1CILi1EEES8_S8_EEENS6_IJNS7_ILi128EEENS7_ILi64EEENS7_ILi256EEEEEELi256ENS_12float_e4m3_tEfNS_4arch4Sm90ELb0ELb1ELb0ELb0ELb1ELb0ELb0ELb1ELb0ELb1ELb1ELb0EEENS1_21CollectiveEpilogueFwdINS6_IJSA_SC_SB_EEES9_NS_10bfloat16_tESG_Li256ELb0ELb1ELb1ELb1EEENS1_19SingleTileSchedulerILb0ELb1ELb1ELi128EEEEEEEEEvNT_6ParamsE,"a",@progbits
	.sectionflags	@""
	.align	4
.nv.constant0._ZN7cutlass13device_kernelIN5flash11enable_sm90INS1_16FlashAttnFwdSm90INS1_25CollectiveMainloopFwdSm90ILi2EN4cute5tupleIJNS5_1CILi1EEES8_S8_EEENS6_IJNS7_ILi128EEENS7_ILi64EEENS7_ILi256EEEEEELi256ENS_12float_e4m3_tEfNS_4arch4Sm90ELb0ELb1ELb0ELb0ELb1ELb0ELb0ELb1ELb0ELb1ELb1ELb0EEENS1_21CollectiveEpilogueFwdINS6_IJSA_SC_SB_EEES9_NS_10bfloat16_tESG_Li256ELb0ELb1ELb1ELb1EEENS1_19SingleTileSchedulerILb0ELb1ELb1ELi128EEEEEEEEEvNT_6ParamsE:
	.zero		3456


//--------------------- .nv.constant0._ZN7cutlass13device_kernelIN5flash11enable_sm90INS1_16FlashAttnFwdSm90INS1_25CollectiveMainloopFwdSm90ILi2EN4cute5tupleIJNS5_1CILi1EEES8_S8_EEENS6_IJNS7_ILi128EEENS7_ILi64EEENS7_ILi256EEEEEELi256ENS_12float_e4m3_tEfNS_4arch4Sm90ELb0ELb1ELb0ELb1ELb1ELb0ELb0ELb1ELb0ELb1ELb1ELb0EEENS1_21CollectiveEpilogueFwdINS6_IJSA_SC_SB_EEES9_NS_10bfloat16_tESG_Li256ELb1ELb1ELb1ELb1EEENS1_36VarlenDynamicPersistentTileSchedulerILi128ELi64ELi256ELi128ELb1ELb1ELb1ELb1ELb0ELb1EEEEEEEEEvNT_6ParamsE --------------------------
	.section	.nv.constant0._ZN7cutlass13device_kernelIN5flash11enable_sm90INS1_16FlashAttnFwdSm90INS1_25CollectiveMainloopFwdSm90ILi2EN4cute5tupleIJNS5_1CILi1EEES8_S8_EEENS6_IJNS7_ILi128EEENS7_ILi64EEENS7_ILi256EEEEEELi256ENS_12float_e4m3_tEfNS_4arch4Sm90ELb0ELb1ELb0ELb1ELb1ELb0ELb0ELb1ELb0ELb1ELb1ELb0EEENS1_21CollectiveEpilogueFwdINS6_IJSA_SC_SB_EEES9_NS_10bfloat16_tESG_Li256ELb1ELb1ELb1ELb1EEENS1_36VarlenDynamicPersistentTileSchedulerILi128ELi64ELi256ELi128ELb1ELb1ELb1ELb1ELb0ELb1EEEEEEEEEvNT_6ParamsE,"a",@progbits
	.sectionflags	@""
	.align	4
.nv.constant0._ZN7cutlass13device_kernelIN5flash11enable_sm90INS1_16FlashAttnFwdSm90INS1_25CollectiveMainloopFwdSm90ILi2EN4cute5tupleIJNS5_1CILi1EEES8_S8_EEENS6_IJNS7_ILi128EEENS7_ILi64EEENS7_ILi256EEEEEELi256ENS_12float_e4m3_tEfNS_4arch4Sm90ELb0ELb1ELb0ELb1ELb1ELb0ELb0ELb1ELb0ELb1ELb1ELb0EEENS1_21CollectiveEpilogueFwdINS6_IJSA_SC_SB_EEES9_NS_10bfloat16_tESG_Li256ELb1ELb1ELb1ELb1EEENS1_36VarlenDynamicPersistentTileSchedulerILi128ELi64ELi256ELi128ELb1ELb1ELb1ELb1ELb0ELb1EEEEEEEEEvNT_6ParamsE:
	.zero		3584


//--------------------- .nv.constant0._ZN7cutlass13device_kernelIN5flash11enable_sm90INS1_16FlashAttnFwdSm90INS1_25CollectiveMainloopFwdSm90ILi2EN4cute5tupleIJNS5_1CILi1EEES8_S8_EEENS6_IJNS7_ILi128EEENS7_ILi64EEENS7_ILi256EEEEEELi256ENS_12float_e4m3_tEfNS_4arch4Sm90ELb0ELb1ELb0ELb1ELb1ELb1ELb0ELb1ELb0ELb1ELb1ELb0EEENS1_21CollectiveEpilogueFwdINS6_IJSA_SC_SB_EEES9_NS_10bfloat16_tESG_Li256ELb1ELb1ELb1ELb1EEENS1_36VarlenDynamicPersistentTileSchedulerILi128ELi64ELi256ELi128ELb1ELb1ELb1ELb1ELb0ELb1EEEEEEEEEvNT_6ParamsE --------------------------
	.section	.nv.constant0._ZN7cutlass13device_kernelIN5flash11enable_sm90INS1_16FlashAttnFwdSm90INS1_25CollectiveMainloopFwdSm90ILi2EN4cute5tupleIJNS5_1CILi1EEES8_S8_EEENS6_IJNS7_ILi128EEENS7_ILi64EEENS7_ILi256EEEEEELi256ENS_12float_e4m3_tEfNS_4arch4Sm90ELb0ELb1ELb0ELb1ELb1ELb1ELb0ELb1ELb0ELb1ELb1ELb0EEENS1_21CollectiveEpilogueFwdINS6_IJSA_SC_SB_EEES9_NS_10bfloat16_tESG_Li256ELb1ELb1ELb1ELb1EEENS1_36VarlenDynamicPersistentTileSchedulerILi128ELi64ELi256ELi128ELb1ELb1ELb1ELb1ELb0ELb1EEEEEEEEEvNT_6ParamsE,"a",@progbits
	.sectionflags	@""
	.align	4
.nv.constant0._ZN7cutlass13device_kernelIN5flash11enable_sm90INS1_16FlashAttnFwdSm90INS1_25CollectiveMainloopFwdSm90ILi2EN4cute5tupleIJNS5_1CILi1EEES8_S8_EEENS6_IJNS7_ILi128EEENS7_ILi64EEENS7_ILi256EEEEEELi256ENS_12float_e4m3_tEfNS_4arch4Sm90ELb0ELb1ELb0ELb1ELb1ELb1ELb0ELb1ELb0ELb1ELb1ELb0EEENS1_21CollectiveEpilogueFwdINS6_IJSA_SC_SB_EEES9_NS_10bfloat16_tESG_Li256ELb1ELb1ELb1ELb1EEENS1_36VarlenDynamicPersistentTileSchedulerILi128ELi64ELi256ELi128ELb1ELb1ELb1ELb1ELb0ELb1EEEEEEEEEvNT_6ParamsE:
	.zero		3584


//--------------------- .nv.constant0._ZN7cutlass13device_kernelIN5flash11enable_sm90INS1_16FlashAttnFwdSm90INS1_25CollectiveMainloopFwdSm90ILi2EN4cute5tupleIJNS5_1CILi1EEES8_S8_EEENS6_IJNS7_ILi128EEESA_NS7_ILi256EEEEEELi256ENS_12float_e4m3_tEfNS_4arch4Sm90ELb1ELb0ELb0ELb0ELb1ELb0ELb0ELb1ELb0ELb1ELb1ELb0EEENS1_21CollectiveEpilogueFwdINS6_IJSA_SB_SA_EEES9_NS_10bfloat16_tESF_Li256ELb0ELb1ELb1ELb1EEENS1_19SingleTileSchedulerILb0ELb1ELb1ELi128EEEEEEEEEvNT_6ParamsE --------------------------
	.section	.nv.constant0._ZN7cutlass13device_kernelIN5flash11enable_sm90INS1_16FlashAttnFwdSm90INS1_25CollectiveMainloopFwdSm90ILi2EN4cute5tupleIJNS5_1CILi1EEES8_S8_EEENS6_IJNS7_ILi128EEESA_NS7_ILi256EEEEEELi256ENS_12float_e4m3_tEfNS_4arch4Sm90ELb1ELb0ELb0ELb0ELb1ELb0ELb0ELb1ELb0ELb1ELb1ELb0EEENS1_21CollectiveEpilogueFwdINS6_IJSA_SB_SA_EEES9_NS_10bfloat16_tESF_Li256ELb0ELb1ELb1ELb1EEENS1_19SingleTileSchedulerILb0ELb1ELb1ELi128EEEEEEEEEvNT_6ParamsE,"a",@progbits
	.sectionflags	@""
	.align	4
.nv.constant0._ZN7cutlass13device_kernelIN5flash11enable_sm90INS1_16FlashAttnFwdSm90INS1_25CollectiveMainloopFwdSm90ILi2EN4cute5tupleIJNS5_1CILi1EEES8_S8_EEENS6_IJNS7_ILi128EEESA_NS7_ILi256EEEEEELi256ENS_12float_e4m3_tEfNS_4arch4Sm90ELb1ELb0ELb0ELb0ELb1ELb0ELb0ELb1ELb0ELb1ELb1ELb0EEENS1_21CollectiveEpilogueFwdINS6_IJSA_SB_SA_EEES9_NS_10bfloat16_tESF_Li256ELb0ELb1ELb1ELb1EEENS1_19SingleTileSchedulerILb0ELb1ELb1ELi128EEEEEEEEEvNT_6ParamsE:
	.zero		3456


//--------------------- .nv.constant0._ZN7cutlass13device_kernelIN5flash11enable_sm90INS1_16FlashAttnFwdSm90INS1_25CollectiveMainloopFwdSm90ILi2EN4cute5tupleIJNS5_1CILi1EEES8_S8_EEENS6_IJNS7_ILi128EEESA_NS7_ILi256EEEEEELi256ENS_12float_e4m3_tEfNS_4arch4Sm90ELb1ELb0ELb0ELb1ELb1ELb0ELb0ELb1ELb0ELb1ELb1ELb0EEENS1_21CollectiveEpilogueFwdINS6_IJSA_SB_SA_EEES9_NS_10bfloat16_tESF_Li256ELb1ELb1ELb1ELb1EEENS1_36VarlenDynamicPersistentTileSchedulerILi128ELi128ELi256ELi128ELb1ELb1ELb1ELb1ELb1ELb1EEEEEEEEEvNT_6ParamsE --------------------------
	.section	.nv.constant0._ZN7cutlass13device_kernelIN5flash11enable_sm90INS1_16FlashAttnFwdSm90INS1_25CollectiveMainloopFwdSm90ILi2EN4cute5tupleIJNS5_1CILi1EEES8_S8_EEENS6_IJNS7_ILi128EEESA_NS7_ILi256EEEEEELi256ENS_12float_e4m3_tEfNS_4arch4Sm90ELb1ELb0ELb0ELb1ELb1ELb0ELb0ELb1ELb0ELb1ELb1ELb0EEENS1_21CollectiveEpilogueFwdINS6_IJSA_SB_SA_EEES9_NS_10bfloat16_tESF_Li256ELb1ELb1ELb1ELb1EEENS1_36VarlenDynamicPersistentTileSchedulerILi128ELi128ELi256ELi128ELb1ELb1ELb1ELb1ELb1ELb1EEEEEEEEEvNT_6ParamsE,"a",@progbits
	.sectionflags	@""
	.align	4
.nv.constant0._ZN7cutlass13device_kernelIN5flash11enable_sm90INS1_16FlashAttnFwdSm90INS1_25CollectiveMainloopFwdSm90ILi2EN4cute5tupleIJNS5_1CILi1EEES8_S8_EEENS6_IJNS7_ILi128EEESA_NS7_ILi256EEEEEELi256ENS_12float_e4m3_tEfNS_4arch4Sm90ELb1ELb0ELb0ELb1ELb1ELb0ELb0ELb1ELb0ELb1ELb1ELb0EEENS1_21CollectiveEpilogueFwdINS6_IJSA_SB_SA_EEES9_NS_10bfloat16_tESF_Li256ELb1ELb1ELb1ELb1EEENS1_36VarlenDynamicPersistentTileSchedulerILi128ELi128ELi256ELi128ELb1ELb1ELb1ELb1ELb1ELb1EEEEEEEEEvNT_6ParamsE:
	.zero		3584


//--------------------- .nv.constant0._ZN7cutlass13device_kernelIN5flash11enable_sm90INS1_16FlashAttnFwdSm90INS1_25CollectiveMainloopFwdSm90ILi2EN4cute5tupleIJNS5_1CILi1EEES8_S8_EEENS6_IJNS7_ILi128EEESA_NS7_ILi256EEEEEELi256ENS_12float_e4m3_tEfNS_4arch4Sm90ELb1ELb0ELb0ELb1ELb1ELb1ELb0ELb1ELb0ELb1ELb1ELb0EEENS1_21CollectiveEpilogueFwdINS6_IJSA_SB_SA_EEES9_NS_10bfloat16_tESF_Li256ELb1ELb1ELb1ELb1EEENS1_36VarlenDynamicPersistentTileSchedulerILi128ELi128ELi256ELi128ELb1ELb1ELb1ELb1ELb1ELb1EEEEEEEEEvNT_6ParamsE --------------------------
	.section	.nv.constant0._ZN7cutlass13device_kernelIN5flash11enable_sm90INS1_16FlashAttnFwdSm90INS1_25CollectiveMainloopFwdSm90ILi2EN4cute5tupleIJNS5_1CILi1EEES8_S8_EEENS6_IJNS7_ILi128EEESA_NS7_ILi256EEEEEELi256ENS_12float_e4m3_tEfNS_4arch4Sm90ELb1ELb0ELb0ELb1ELb1ELb1ELb0ELb1ELb0ELb1ELb1ELb0EEENS1_21CollectiveEpilogueFwdINS6_IJSA_SB_SA_EEES9_NS_10bfloat16_tESF_Li256ELb1ELb1ELb1ELb1EEENS1_36VarlenDynamicPersistentTileSchedulerILi128ELi128ELi256ELi128ELb1ELb1ELb1ELb1ELb1ELb1EEEEEEEEEvNT_6ParamsE,"a",@progbits
	.sectionflags	@""
	.align	4
.nv.constant0._ZN7cutlass13device_kernelIN5flash11enable_sm90INS1_16FlashAttnFwdSm90INS1_25CollectiveMainloopFwdSm90ILi2EN4cute5tupleIJNS5_1CILi1EEES8_S8_EEENS6_IJNS7_ILi128EEESA_NS7_ILi256EEEEEELi256ENS_12float_e4m3_tEfNS_4arch4Sm90ELb1ELb0ELb0ELb1ELb1ELb1ELb0ELb1ELb0ELb1ELb1ELb0EEENS1_21CollectiveEpilogueFwdINS6_IJSA_SB_SA_EEES9_NS_10bfloat16_tESF_Li256ELb1ELb1ELb1ELb1EEENS1_36VarlenDynamicPersistentTileSchedulerILi128ELi128ELi256ELi128ELb1ELb1ELb1ELb1ELb1ELb1EEEEEEEEEvNT_6ParamsE:
	.zero		3584


//--------------------- SYMBOLS --------------------------

	.type		.nv.reservedSmem.offset0,@object
	.size		.nv.reservedSmem.offset0,0x4
